// auto-generated by cutlass_sweep.gemm — config: {"arch": "sm_100", "cluster_m": 2, "cluster_n": 1, "dtype": "bf16", "dtype_b": "bf16", "layout": "nt", "stages": 0, "tile_k": 32, "tile_m": 64, "tile_n": 16}
#include "cutlass/cutlass.h"
#include "cutlass/gemm/collective/collective_builder.hpp"
#include "cutlass/gemm/device/gemm_universal_adapter.h"
#include "cutlass/gemm/kernel/gemm_universal.hpp"
#include "cutlass/epilogue/collective/collective_builder.hpp"

using ElemA = cutlass::bfloat16_t;
using ElemB = cutlass::bfloat16_t;
using ElemCD = cutlass::bfloat16_t;
using Acc  = float;
using TileShape    = cute::Shape<cute::_64, cute::_16, cute::_32>;
using ClusterShape = cute::Shape<cute::_2, cute::_1, cute::_1>;

using CollectiveEpilogue = typename cutlass::epilogue::collective::CollectiveBuilder<
    cutlass::arch::Sm100, cutlass::arch::OpClassTensorOp,
    TileShape, ClusterShape,
    cutlass::epilogue::collective::EpilogueTileAuto,
    Acc, Acc,
    ElemCD, cutlass::layout::RowMajor, 128 / cutlass::sizeof_bits<ElemCD>::value,
    ElemCD, cutlass::layout::RowMajor, 128 / cutlass::sizeof_bits<ElemCD>::value,
    cutlass::epilogue::collective::EpilogueScheduleAuto
  >::CollectiveOp;

using CollectiveMainloop = typename cutlass::gemm::collective::CollectiveBuilder<
    cutlass::arch::Sm100, cutlass::arch::OpClassTensorOp,
    ElemA, cutlass::layout::RowMajor, 128 / cutlass::sizeof_bits<ElemA>::value,
    ElemB, cutlass::layout::ColumnMajor, 128 / cutlass::sizeof_bits<ElemB>::value,
    Acc,
    TileShape, ClusterShape,
    cutlass::gemm::collective::StageCountAutoCarveout<static_cast<int>(sizeof(typename CollectiveEpilogue::SharedStorage))>,
    cutlass::gemm::collective::KernelScheduleAuto
  >::CollectiveOp;

using GemmKernel = cutlass::gemm::kernel::GemmUniversal<
    cute::Shape<int,int,int,int>,
    CollectiveMainloop,
    CollectiveEpilogue
>;
using Gemm = cutlass::gemm::device::GemmUniversalAdapter<GemmKernel>;

// Force the device kernel symbol into the cubin without needing a host main.
auto* _anchor = &cutlass::device_kernel<GemmKernel>;


// ===== COMPILED SASS (sm_100a) =====

	.target	sm_100a

	.elftype	@"ET_EXEC"


//--------------------- .note.nv.tkinfo           --------------------------
	.section	.note.nv.tkinfo,"",@"SHT_NOTE"
	.sectionflags	@"SHF_NOTE_NV_TKINFO"
	.tkinfo
        /*0018*/ 	.word	0x00000002
        /*0030*/ 	.string	""
        /*0030*/ 	.string	"ptxas"
        /*0030*/ 	.string	"Cuda compilation tools, release 13.0, V13.0.88"
        /*0030*/ 	.string	"Build cuda_13.0.r13.0/compiler.36424714_0"
        /*0030*/ 	.string	"-arch sm_100a -m 64 "



//--------------------- .note.nv.cuinfo           --------------------------
	.section	.note.nv.cuinfo,"",@"SHT_NOTE"
	.sectionflags	@"SHF_NOTE_NV_CUINFO"
        /*0018*/ 	.short	0x0002
        /*001a*/ 	.short	0x0064
        /*001c*/ 	.short	0x0082
	.zero		2


//--------------------- .nv.info                  --------------------------
	.section	.nv.info,"",@"SHT_CUDA_INFO"
	.align	4


	//----- nvinfo : EIATTR_REGCOUNT
	.align		4
        /*0000*/ 	.byte	0x04, 0x2f
        /*0002*/ 	.short	(.L_19 - .L_18)
	.align		4
.L_18:
        /*0004*/ 	.word	index@(_ZN7cutlass13device_kernelINS_4gemm6kernel13GemmUniversalIN4cute5tupleIJiiiiEEENS1_10collective13CollectiveMmaINS1_35MainloopSm100TmaUmmaWarpSpecializedILi44ELi2ELi4ENS5_IJNS4_1CILi2EEENSA_ILi1EEESC_EEEEENS5_IJNSA_ILi64EEENSA_ILi16EEENSA_ILi32EEEEEENS_10bfloat16_tENS5_IJlSC_lEEESJ_SK_NS4_8TiledMMAINS4_8MMA_AtomIJNS4_20SM100_MMA_F16BF16_SSISJ_SJ_fLi64ELi16ELNS4_4UMMA5MajorE0ELSP_0ELNSO_7ScaleInE0ELSQ_0EEEEEENS4_6LayoutINS5_IJSC_SC_SC_EEENS5_IJNSA_ILi0EEESV_SV_EEEEENS5_IJNS4_10UnderscoreESY_SY_EEEEENS4_13SM90_TMA_LOADENS4_14ComposedLayoutINS4_7SwizzleILi2ELi4ELi3EEENS4_18smem_ptr_flag_bitsILi16EEENST_INS5_IJNSA_ILi8EEESH_EEENS5_IJSH_SC_EEEEEEEvNS4_8identityENS4_23SM90_TMA_LOAD_MULTICASTES1B_vS1C_EENS_8epilogue10collective18CollectiveEpilogueINS1F_23Sm100TmaWarpSpecializedILi2ELi1ELi8ELb1ELb0EEEJSI_NS5_IJNST_ISF_SC_EENST_ISG_SC_EEEEESJ_SK_SJ_SK_NS1F_6fusion15FusionCallbacksIS1J_NS1N_17LinearCombinationISJ_fSJ_fLNS_15FloatRoundStyleE2EEESI_S1M_JEEENS4_5SM1004TMEM4LOAD26SM100_TMEM_LOAD_16dp256b2xES11_NS12_INS13_ILi1ELi4ELi3EEES16_NST_INS5_IJS17_SG_EEENS5_IJSG_SC_EEEEEEENS4_17SM75_U32x4_LDSM_NENS4_14SM90_TMA_STOREES21_NS4_17SM90_U32x4_STSM_NENS4_39AutoVectorizingCopyWithAssumedAlignmentILi128EEEEEEvvEEEEvNT_6ParamsE)
        /*0008*/ 	.word	0x00000037


	//----- nvinfo : EIATTR_FRAME_SIZE
	.align		4
.L_19:
        /*000c*/ 	.byte	0x04, 0x11
        /*000e*/ 	.short	(.L_21 - .L_20)
	.align		4
.L_20:
        /*0010*/ 	.word	index@($__internal_2_$__cuda_sm10x_tcgen05_guardrail_trap_unallocated_columns_being_dealloced)
        /*0014*/ 	.word	0x00000000


	//----- nvinfo : EIATTR_FRAME_SIZE
	.align		4
.L_21:
        /*0018*/ 	.byte	0x04, 0x11
        /*001a*/ 	.short	(.L_23 - .L_22)
	.align		4
.L_22:
        /*001c*/ 	.word	index@($__internal_1_$__cuda_sm10x_tcgen05_guardrail_trap_phase_invalid_during_alloc)
        /*0020*/ 	.word	0x00000000


	//----- nvinfo : EIATTR_FRAME_SIZE
	.align		4
.L_23:
        /*0024*/ 	.byte	0x04, 0x11
        /*0026*/ 	.short	(.L_25 - .L_24)
	.align		4
.L_24:
        /*0028*/ 	.word	index@($__internal_0_$__cuda_sm10x_tcgen05_guardrail_trap_col_being_dealloced_not_returned_by_alloc)
        /*002c*/ 	.word	0x00000000


	//----- nvinfo : EIATTR_FRAME_SIZE
	.align		4
.L_25:
        /*0030*/ 	.byte	0x04, 0x11
        /*0032*/ 	.short	(.L_27 - .L_26)
	.align		4
.L_26:
        /*0034*/ 	.word	index@(_ZN7cutlass13device_kernelINS_4gemm6kernel13GemmUniversalIN4cute5tupleIJiiiiEEENS1_10collective13CollectiveMmaINS1_35MainloopSm100TmaUmmaWarpSpecializedILi44ELi2ELi4ENS5_IJNS4_1CILi2EEENSA_ILi1EEESC_EEEEENS5_IJNSA_ILi64EEENSA_ILi16EEENSA_ILi32EEEEEENS_10bfloat16_tENS5_IJlSC_lEEESJ_SK_NS4_8TiledMMAINS4_8MMA_AtomIJNS4_20SM100_MMA_F16BF16_SSISJ_SJ_fLi64ELi16ELNS4_4UMMA5MajorE0ELSP_0ELNSO_7ScaleInE0ELSQ_0EEEEEENS4_6LayoutINS5_IJSC_SC_SC_EEENS5_IJNSA_ILi0EEESV_SV_EEEEENS5_IJNS4_10UnderscoreESY_SY_EEEEENS4_13SM90_TMA_LOADENS4_14ComposedLayoutINS4_7SwizzleILi2ELi4ELi3EEENS4_18smem_ptr_flag_bitsILi16EEENST_INS5_IJNSA_ILi8EEESH_EEENS5_IJSH_SC_EEEEEEEvNS4_8identityENS4_23SM90_TMA_LOAD_MULTICASTES1B_vS1C_EENS_8epilogue10collective18CollectiveEpilogueINS1F_23Sm100TmaWarpSpecializedILi2ELi1ELi8ELb1ELb0EEEJSI_NS5_IJNST_ISF_SC_EENST_ISG_SC_EEEEESJ_SK_SJ_SK_NS1F_6fusion15FusionCallbacksIS1J_NS1N_17LinearCombinationISJ_fSJ_fLNS_15FloatRoundStyleE2EEESI_S1M_JEEENS4_5SM1004TMEM4LOAD26SM100_TMEM_LOAD_16dp256b2xES11_NS12_INS13_ILi1ELi4ELi3EEES16_NST_INS5_IJS17_SG_EEENS5_IJSG_SC_EEEEEEENS4_17SM75_U32x4_LDSM_NENS4_14SM90_TMA_STOREES21_NS4_17SM90_U32x4_STSM_NENS4_39AutoVectorizingCopyWithAssumedAlignmentILi128EEEEEEvvEEEEvNT_6ParamsE)
        /*0038*/ 	.word	0x00000000


	//----- nvinfo : EIATTR_MIN_STACK_SIZE
	.align		4
.L_27:
        /*003c*/ 	.byte	0x04, 0x12
        /*003e*/ 	.short	(.L_29 - .L_28)
	.align		4
.L_28:
        /*0040*/ 	.word	index@(_ZN7cutlass13device_kernelINS_4gemm6kernel13GemmUniversalIN4cute5tupleIJiiiiEEENS1_10collective13CollectiveMmaINS1_35MainloopSm100TmaUmmaWarpSpecializedILi44ELi2ELi4ENS5_IJNS4_1CILi2EEENSA_ILi1EEESC_EEEEENS5_IJNSA_ILi64EEENSA_ILi16EEENSA_ILi32EEEEEENS_10bfloat16_tENS5_IJlSC_lEEESJ_SK_NS4_8TiledMMAINS4_8MMA_AtomIJNS4_20SM100_MMA_F16BF16_SSISJ_SJ_fLi64ELi16ELNS4_4UMMA5MajorE0ELSP_0ELNSO_7ScaleInE0ELSQ_0EEEEEENS4_6LayoutINS5_IJSC_SC_SC_EEENS5_IJNSA_ILi0EEESV_SV_EEEEENS5_IJNS4_10UnderscoreESY_SY_EEEEENS4_13SM90_TMA_LOADENS4_14ComposedLayoutINS4_7SwizzleILi2ELi4ELi3EEENS4_18smem_ptr_flag_bitsILi16EEENST_INS5_IJNSA_ILi8EEESH_EEENS5_IJSH_SC_EEEEEEEvNS4_8identityENS4_23SM90_TMA_LOAD_MULTICASTES1B_vS1C_EENS_8epilogue10collective18CollectiveEpilogueINS1F_23Sm100TmaWarpSpecializedILi2ELi1ELi8ELb1ELb0EEEJSI_NS5_IJNST_ISF_SC_EENST_ISG_SC_EEEEESJ_SK_SJ_SK_NS1F_6fusion15FusionCallbacksIS1J_NS1N_17LinearCombinationISJ_fSJ_fLNS_15FloatRoundStyleE2EEESI_S1M_JEEENS4_5SM1004TMEM4LOAD26SM100_TMEM_LOAD_16dp256b2xES11_NS12_INS13_ILi1ELi4ELi3EEES16_NST_INS5_IJS17_SG_EEENS5_IJSG_SC_EEEEEEENS4_17SM75_U32x4_LDSM_NENS4_14SM90_TMA_STOREES21_NS4_17SM90_U32x4_STSM_NENS4_39AutoVectorizingCopyWithAssumedAlignmentILi128EEEEEEvvEEEEvNT_6ParamsE)
        /*0044*/ 	.word	0x00000000
.L_29:


//--------------------- .nv.compat                --------------------------
	.section	.nv.compat,"",@"SHT_CUDA_COMPAT_INFO"
	.align	4
        /*0000*/ 	.byte	0x02, 0x09, 0x01, 0x00, 0x02, 0x02, 0x02, 0x00, 0x02, 0x05, 0x05, 0x00, 0x03, 0x07, 0x01, 0x01
        /*0010*/ 	.byte	0x02, 0x03, 0x01, 0x00, 0x02, 0x06, 0x01, 0x00, 0x04, 0x0b, 0x08, 0x00, 0x09, 0x00, 0x00, 0x00
        /*0020*/ 	.byte	0x00, 0x00, 0x00, 0x00


//--------------------- .nv.info._ZN7cutlass13device_kernelINS_4gemm6kernel13GemmUniversalIN4cute5tupleIJiiiiEEENS1_10collective13CollectiveMmaINS1_35MainloopSm100TmaUmmaWarpSpecializedILi44ELi2ELi4ENS5_IJNS4_1CILi2EEENSA_ILi1EEESC_EEEEENS5_IJNSA_ILi64EEENSA_ILi16EEENSA_ILi32EEEEEENS_10bfloat16_tENS5_IJlSC_lEEESJ_SK_NS4_8TiledMMAINS4_8MMA_AtomIJNS4_20SM100_MMA_F16BF16_SSISJ_SJ_fLi64ELi16ELNS4_4UMMA5MajorE0ELSP_0ELNSO_7ScaleInE0ELSQ_0EEEEEENS4_6LayoutINS5_IJSC_SC_SC_EEENS5_IJNSA_ILi0EEESV_SV_EEEEENS5_IJNS4_10UnderscoreESY_SY_EEEEENS4_13SM90_TMA_LOADENS4_14ComposedLayoutINS4_7SwizzleILi2ELi4ELi3EEENS4_18smem_ptr_flag_bitsILi16EEENST_INS5_IJNSA_ILi8EEESH_EEENS5_IJSH_SC_EEEEEEEvNS4_8identityENS4_23SM90_TMA_LOAD_MULTICASTES1B_vS1C_EENS_8epilogue10collective18CollectiveEpilogueINS1F_23Sm100TmaWarpSpecializedILi2ELi1ELi8ELb1ELb0EEEJSI_NS5_IJNST_ISF_SC_EENST_ISG_SC_EEEEESJ_SK_SJ_SK_NS1F_6fusion15FusionCallbacksIS1J_NS1N_17LinearCombinationISJ_fSJ_fLNS_15FloatRoundStyleE2EEESI_S1M_JEEENS4_5SM1004TMEM4LOAD26SM100_TMEM_LOAD_16dp256b2xES11_NS12_INS13_ILi1ELi4ELi3EEES16_NST_INS5_IJS17_SG_EEENS5_IJSG_SC_EEEEEEENS4_17SM75_U32x4_LDSM_NENS4_14SM90_TMA_STOREES21_NS4_17SM90_U32x4_STSM_NENS4_39AutoVectorizingCopyWithAssumedAlignmentILi128EEEEEEvvEEEEvNT_6ParamsE --------------------------
	.section	.nv.info._ZN7cutlass13device_kernelINS_4gemm6kernel13GemmUniversalIN4cute5tupleIJiiiiEEENS1_10collective13CollectiveMmaINS1_35MainloopSm100TmaUmmaWarpSpecializedILi44ELi2ELi4ENS5_IJNS4_1CILi2EEENSA_ILi1EEESC_EEEEENS5_IJNSA_ILi64EEENSA_ILi16EEENSA_ILi32EEEEEENS_10bfloat16_tENS5_IJlSC_lEEESJ_SK_NS4_8TiledMMAINS4_8MMA_AtomIJNS4_20SM100_MMA_F16BF16_SSISJ_SJ_fLi64ELi16ELNS4_4UMMA5MajorE0ELSP_0ELNSO_7ScaleInE0ELSQ_0EEEEEENS4_6LayoutINS5_IJSC_SC_SC_EEENS5_IJNSA_ILi0EEESV_SV_EEEEENS5_IJNS4_10UnderscoreESY_SY_EEEEENS4_13SM90_TMA_LOADENS4_14ComposedLayoutINS4_7SwizzleILi2ELi4ELi3EEENS4_18smem_ptr_flag_bitsILi16EEENST_INS5_IJNSA_ILi8EEESH_EEENS5_IJSH_SC_EEEEEEEvNS4_8identityENS4_23SM90_TMA_LOAD_MULTICASTES1B_vS1C_EENS_8epilogue10collective18CollectiveEpilogueINS1F_23Sm100TmaWarpSpecializedILi2ELi1ELi8ELb1ELb0EEEJSI_NS5_IJNST_ISF_SC_EENST_ISG_SC_EEEEESJ_SK_SJ_SK_NS1F_6fusion15FusionCallbacksIS1J_NS1N_17LinearCombinationISJ_fSJ_fLNS_15FloatRoundStyleE2EEESI_S1M_JEEENS4_5SM1004TMEM4LOAD26SM100_TMEM_LOAD_16dp256b2xES11_NS12_INS13_ILi1ELi4ELi3EEES16_NST_INS5_IJS17_SG_EEENS5_IJSG_SC_EEEEEEENS4_17SM75_U32x4_LDSM_NENS4_14SM90_TMA_STOREES21_NS4_17SM90_U32x4_STSM_NENS4_39AutoVectorizingCopyWithAssumedAlignmentILi128EEEEEEvvEEEEvNT_6ParamsE,"",@"SHT_CUDA_INFO"
	.sectionflags	@""
	.align	4


	//----- nvinfo : EIATTR_CUDA_API_VERSION
	.align		4
        /*0000*/ 	.byte	0x04, 0x37
        /*0002*/ 	.short	(.L_31 - .L_30)
.L_30:
        /*0004*/ 	.word	0x00000082


	//----- nvinfo : EIATTR_KPARAM_INFO
	.align		4
.L_31:
        /*0008*/ 	.byte	0x04, 0x17
        /*000a*/ 	.short	(.L_33 - .L_32)
.L_32:
        /*000c*/ 	.word	0x00000000
        /*0010*/ 	.short	0x0000
        /*0012*/ 	.short	0x0000
        /*0014*/ 	.byte	0x00, 0xf0, 0x01, 0x20


	//----- nvinfo : EIATTR_AT_ENTRY_FRAGMENTS
	.align		4
.L_33:
        /*0018*/ 	.byte	0x04, 0x4f
        /*001a*/ 	.short	(.L_35 - .L_34)


	//   ....[0]....
.L_34:
        /*001c*/ 	.word	0x00000006


	//----- nvinfo : EIATTR_RESERVED_SMEM_USED
	.align		4
.L_35:
        /*0020*/ 	.byte	0x01, 0x41
	.zero		2


	//----- nvinfo : EIATTR_SPARSE_MMA_MASK
	.align		4
        /*0024*/ 	.byte	0x03, 0x50
        /*0026*/ 	.short	0x0000


	//----- nvinfo : EIATTR_TCGEN05_1CTA_USED
	.align		4
        /*0028*/ 	.byte	0x01, 0x51
	.zero		2


	//----- nvinfo : EIATTR_MAXREG_COUNT
	.align		4
        /*002c*/ 	.byte	0x03, 0x1b
        /*002e*/ 	.short	0x00ff


	//----- nvinfo : EIATTR_NUM_BARRIERS
	.align		4
        /*0030*/ 	.byte	0x02, 0x4c
        /*0032*/ 	.byte	0x07
	.zero		1


	//----- nvinfo : EIATTR_EXTERNS
	.align		4
        /*0034*/ 	.byte	0x04, 0x0f
        /*0036*/ 	.short	(.L_37 - .L_36)


	//   ....[0]....
	.align		4
.L_36:
        /*0038*/ 	.word	index@(__assertfail)


	//----- nvinfo : EIATTR_MERCURY_ISA_VERSION
	.align		4
.L_37:
        /*003c*/ 	.byte	0x03, 0x5f
        /*003e*/ 	.short	0x0101


	//----- nvinfo : EIATTR_INT_WARP_WIDE_INSTR_OFFSETS
	.align		4
        /*0040*/ 	.byte	0x04, 0x31
        /*0042*/ 	.short	(.L_39 - .L_38)


	//   ....[0]....
.L_38:
        /*0044*/ 	.word	0x00005730


	//   ....[1]....
        /*0048*/ 	.word	0x00005750


	//   ....[2]....
        /*004c*/ 	.word	0x00005780


	//   ....[3]....
        /*0050*/ 	.word	0x00006370


	//   ....[4]....
        /*0054*/ 	.word	0x00006490


	//----- nvinfo : EIATTR_COOP_GROUP_MASK_REGIDS
	.align		4
.L_39:
        /*0058*/ 	.byte	0x04, 0x29
        /*005a*/ 	.short	(.L_41 - .L_40)


	//   ....[0]....
.L_40:
        /*005c*/ 	.word	0xffffffff


	//   ....[1]....
        /*0060*/ 	.word	0xffffffff


	//   ....[2]....
        /*0064*/ 	.word	0xffffffff


	//   ....[3]....
        /*0068*/ 	.word	0xffffffff


	//   ....[4]....
        /*006c*/ 	.word	0xffffffff


	//   ....[5]....
        /*0070*/ 	.word	0xffffffff


	//   ....[6]....
        /*0074*/ 	.word	0xffffffff


	//   ....[7]....
        /*0078*/ 	.word	0xffffffff


	//   ....[8]....
        /*007c*/ 	.word	0xffffffff


	//   ....[9]....
        /*0080*/ 	.word	0xffffffff


	//   ....[10]....
        /*0084*/ 	.word	0xffffffff


	//   ....[11]....
        /*0088*/ 	.word	0xffffffff


	//   ....[12]....
        /*008c*/ 	.word	0xffffffff


	//   ....[13]....
        /*0090*/ 	.word	0xffffffff


	//----- nvinfo : EIATTR_COOP_GROUP_INSTR_OFFSETS
	.align		4
.L_41:
        /*0094*/ 	.byte	0x04, 0x28
        /*0096*/ 	.short	(.L_43 - .L_42)


	//   ....[0]....
.L_42:
        /*0098*/ 	.word	0x00000080


	//   ....[1]....
        /*009c*/ 	.word	0x000004e0


	//   ....[2]....
        /*00a0*/ 	.word	0x00000ba0


	//   ....[3]....
        /*00a4*/ 	.word	0x00000d00


	//   ....[4]....
        /*00a8*/ 	.word	0x00000e00


	//   ....[5]....
        /*00ac*/ 	.word	0x00000f70


	//   ....[6]....
        /*00b0*/ 	.word	0x00001110


	//   ....[7]....
        /*00b4*/ 	.word	0x000012d0


	//   ....[8]....
        /*00b8*/ 	.word	0x000024b0


	//   ....[9]....
        /*00bc*/ 	.word	0x00004a00


	//   ....[10]....
        /*00c0*/ 	.word	0x00004c10


	//   ....[11]....
        /*00c4*/ 	.word	0x00004c40


	//   ....[12]....
        /*00c8*/ 	.word	0x00005610


	//   ....[13]....
        /*00cc*/ 	.word	0x00005840


	//----- nvinfo : EIATTR_VRC_CTA_INIT_COUNT
	.align		4
.L_43:
        /*00d0*/ 	.byte	0x02, 0x4a
        /*00d2*/ 	.byte	0x80
	.zero		1


	//----- nvinfo : EIATTR_SYSCALL_OFFSETS
	.align		4
        /*00d4*/ 	.byte	0x04, 0x46
        /*00d6*/ 	.short	(.L_45 - .L_44)


	//   ....[0]....
.L_44:
        /*00d8*/ 	.word	0x000070a0


	//   ....[1]....
        /*00dc*/ 	.word	0x00007190


	//   ....[2]....
        /*00e0*/ 	.word	0x00007870


	//----- nvinfo : EIATTR_MBARRIER_INSTR_OFFSETS
	.align		4
.L_45:
        /*00e4*/ 	.byte	0x04, 0x39
        /*00e6*/ 	.short	(.L_47 - .L_46)


	//   ....[0]....
.L_46:
        /*00e8*/ 	.word	0x00000600
        /*00ec*/ 	.word	0x000000ff
        /*00f0*/ 	.word	0x00000000
        /*00f4*/ 	.short	0x0100
        /*00f6*/ 	.byte	0x04
	.zero		1


	//   ....[1]....
        /*00f8*/ 	.word	0x00000610
        /*00fc*/ 	.word	0x000000ff
        /*0100*/ 	.word	0x00000160
        /*0104*/ 	.short	0x0100
        /*0106*/ 	.byte	0x04
	.zero		1


	//   ....[2]....
        /*0108*/ 	.word	0x00000620
        /*010c*/ 	.word	0x000000ff
        /*0110*/ 	.word	0x00000008
        /*0114*/ 	.short	0x0100
        /*0116*/ 	.byte	0x04
	.zero		1


	//   ....[3]....
        /*0118*/ 	.word	0x00000630
        /*011c*/ 	.word	0x000000ff
        /*0120*/ 	.word	0x00000168
        /*0124*/ 	.short	0x0100
        /*0126*/ 	.byte	0x04
	.zero		1


	//   ....[4]....
        /*0128*/ 	.word	0x00000640
        /*012c*/ 	.word	0x000000ff
        /*0130*/ 	.word	0x00000010
        /*0134*/ 	.short	0x0100
        /*0136*/ 	.byte	0x04
	.zero		1


	//   ....[5]....
        /*0138*/ 	.word	0x00000650
        /*013c*/ 	.word	0x000000ff
        /*0140*/ 	.word	0x00000170
        /*0144*/ 	.short	0x0100
        /*0146*/ 	.byte	0x04
	.zero		1


	//   ....[6]....
        /*0148*/ 	.word	0x00000660
        /*014c*/ 	.word	0x000000ff
        /*0150*/ 	.word	0x00000018
        /*0154*/ 	.short	0x0100
        /*0156*/ 	.byte	0x04
	.zero		1


	//   ....[7]....
        /*0158*/ 	.word	0x00000670
        /*015c*/ 	.word	0x000000ff
        /*0160*/ 	.word	0x00000178
        /*0164*/ 	.short	0x0100
        /*0166*/ 	.byte	0x04
	.zero		1


	//   ....[8]....
        /*0168*/ 	.word	0x00000680
        /*016c*/ 	.word	0x000000ff
        /*0170*/ 	.word	0x00000020
        /*0174*/ 	.short	0x0100
        /*0176*/ 	.byte	0x04
	.zero		1


	//   ....[9]....
        /*0178*/ 	.word	0x00000690
        /*017c*/ 	.word	0x000000ff
        /*0180*/ 	.word	0x00000180
        /*0184*/ 	.short	0x0100
        /*0186*/ 	.byte	0x04
	.zero		1


	//   ....[10]....
        /*0188*/ 	.word	0x000006a0
        /*018c*/ 	.word	0x000000ff
        /*0190*/ 	.word	0x00000028
        /*0194*/ 	.short	0x0100
        /*0196*/ 	.byte	0x04
	.zero		1


	//   ....[11]....
        /*0198*/ 	.word	0x000006b0
        /*019c*/ 	.word	0x000000ff
        /*01a0*/ 	.word	0x00000188
        /*01a4*/ 	.short	0x0100
        /*01a6*/ 	.byte	0x04
	.zero		1


	//   ....[12]....
        /*01a8*/ 	.word	0x000006c0
        /*01ac*/ 	.word	0x000000ff
        /*01b0*/ 	.word	0x00000030
        /*01b4*/ 	.short	0x0100
        /*01b6*/ 	.byte	0x04
	.zero		1


	//   ....[13]....
        /*01b8*/ 	.word	0x000006d0
        /*01bc*/ 	.word	0x000000ff
        /*01c0*/ 	.word	0x00000190
        /*01c4*/ 	.short	0x0100
        /*01c6*/ 	.byte	0x04
	.zero		1


	//   ....[14]....
        /*01c8*/ 	.word	0x000006e0
        /*01cc*/ 	.word	0x000000ff
        /*01d0*/ 	.word	0x00000038
        /*01d4*/ 	.short	0x0100
        /*01d6*/ 	.byte	0x04
	.zero		1


	//   ....[15]....
        /*01d8*/ 	.word	0x000006f0
        /*01dc*/ 	.word	0x000000ff
        /*01e0*/ 	.word	0x00000198
        /*01e4*/ 	.short	0x0100
        /*01e6*/ 	.byte	0x04
	.zero		1


	//   ....[16]....
        /*01e8*/ 	.word	0x00000700
        /*01ec*/ 	.word	0x000000ff
        /*01f0*/ 	.word	0x00000040
        /*01f4*/ 	.short	0x0100
        /*01f6*/ 	.byte	0x04
	.zero		1


	//   ....[17]....
        /*01f8*/ 	.word	0x00000710
        /*01fc*/ 	.word	0x000000ff
        /*0200*/ 	.word	0x000001a0
        /*0204*/ 	.short	0x0100
        /*0206*/ 	.byte	0x04
	.zero		1


	//   ....[18]....
        /*0208*/ 	.word	0x00000720
        /*020c*/ 	.word	0x000000ff
        /*0210*/ 	.word	0x00000048
        /*0214*/ 	.short	0x0100
        /*0216*/ 	.byte	0x04
	.zero		1


	//   ....[19]....
        /*0218*/ 	.word	0x00000730
        /*021c*/ 	.word	0x000000ff
        /*0220*/ 	.word	0x000001a8
        /*0224*/ 	.short	0x0100
        /*0226*/ 	.byte	0x04
	.zero		1


	//   ....[20]....
        /*0228*/ 	.word	0x00000740
        /*022c*/ 	.word	0x000000ff
        /*0230*/ 	.word	0x00000050
        /*0234*/ 	.short	0x0100
        /*0236*/ 	.byte	0x04
	.zero		1


	//   ....[21]....
        /*0238*/ 	.word	0x00000750
        /*023c*/ 	.word	0x000000ff
        /*0240*/ 	.word	0x000001b0
        /*0244*/ 	.short	0x0100
        /*0246*/ 	.byte	0x04
	.zero		1


	//   ....[22]....
        /*0248*/ 	.word	0x00000760
        /*024c*/ 	.word	0x000000ff
        /*0250*/ 	.word	0x00000058
        /*0254*/ 	.short	0x0100
        /*0256*/ 	.byte	0x04
	.zero		1


	//   ....[23]....
        /*0258*/ 	.word	0x00000770
        /*025c*/ 	.word	0x000000ff
        /*0260*/ 	.word	0x000001b8
        /*0264*/ 	.short	0x0100
        /*0266*/ 	.byte	0x04
	.zero		1


	//   ....[24]....
        /*0268*/ 	.word	0x00000780
        /*026c*/ 	.word	0x000000ff
        /*0270*/ 	.word	0x00000060
        /*0274*/ 	.short	0x0100
        /*0276*/ 	.byte	0x04
	.zero		1


	//   ....[25]....
        /*0278*/ 	.word	0x00000790
        /*027c*/ 	.word	0x000000ff
        /*0280*/ 	.word	0x000001c0
        /*0284*/ 	.short	0x0100
        /*0286*/ 	.byte	0x04
	.zero		1


	//   ....[26]....
        /*0288*/ 	.word	0x000007a0
        /*028c*/ 	.word	0x000000ff
        /*0290*/ 	.word	0x00000068
        /*0294*/ 	.short	0x0100
        /*0296*/ 	.byte	0x04
	.zero		1


	//   ....[27]....
        /*0298*/ 	.word	0x000007b0
        /*029c*/ 	.word	0x000000ff
        /*02a0*/ 	.word	0x000001c8
        /*02a4*/ 	.short	0x0100
        /*02a6*/ 	.byte	0x04
	.zero		1


	//   ....[28]....
        /*02a8*/ 	.word	0x000007c0
        /*02ac*/ 	.word	0x000000ff
        /*02b0*/ 	.word	0x00000070
        /*02b4*/ 	.short	0x0100
        /*02b6*/ 	.byte	0x04
	.zero		1


	//   ....[29]....
        /*02b8*/ 	.word	0x000007d0
        /*02bc*/ 	.word	0x000000ff
        /*02c0*/ 	.word	0x000001d0
        /*02c4*/ 	.short	0x0100
        /*02c6*/ 	.byte	0x04
	.zero		1


	//   ....[30]....
        /*02c8*/ 	.word	0x000007e0
        /*02cc*/ 	.word	0x000000ff
        /*02d0*/ 	.word	0x00000078
        /*02d4*/ 	.short	0x0100
        /*02d6*/ 	.byte	0x04
	.zero		1


	//   ....[31]....
        /*02d8*/ 	.word	0x000007f0
        /*02dc*/ 	.word	0x000000ff
        /*02e0*/ 	.word	0x000001d8
        /*02e4*/ 	.short	0x0100
        /*02e6*/ 	.byte	0x04
	.zero		1


	//   ....[32]....
        /*02e8*/ 	.word	0x00000800
        /*02ec*/ 	.word	0x000000ff
        /*02f0*/ 	.word	0x00000080
        /*02f4*/ 	.short	0x0100
        /*02f6*/ 	.byte	0x04
	.zero		1


	//   ....[33]....
        /*02f8*/ 	.word	0x00000810
        /*02fc*/ 	.word	0x000000ff
        /*0300*/ 	.word	0x000001e0
        /*0304*/ 	.short	0x0100
        /*0306*/ 	.byte	0x04
	.zero		1


	//   ....[34]....
        /*0308*/ 	.word	0x00000820
        /*030c*/ 	.word	0x000000ff
        /*0310*/ 	.word	0x00000088
        /*0314*/ 	.short	0x0100
        /*0316*/ 	.byte	0x04
	.zero		1


	//   ....[35]....
        /*0318*/ 	.word	0x00000830
        /*031c*/ 	.word	0x000000ff
        /*0320*/ 	.word	0x000001e8
        /*0324*/ 	.short	0x0100
        /*0326*/ 	.byte	0x04
	.zero		1


	//   ....[36]....
        /*0328*/ 	.word	0x00000840
        /*032c*/ 	.word	0x000000ff
        /*0330*/ 	.word	0x00000090
        /*0334*/ 	.short	0x0100
        /*0336*/ 	.byte	0x04
	.zero		1


	//   ....[37]....
        /*0338*/ 	.word	0x00000850
        /*033c*/ 	.word	0x000000ff
        /*0340*/ 	.word	0x000001f0
        /*0344*/ 	.short	0x0100
        /*0346*/ 	.byte	0x04
	.zero		1


	//   ....[38]....
        /*0348*/ 	.word	0x00000860
        /*034c*/ 	.word	0x000000ff
        /*0350*/ 	.word	0x00000098
        /*0354*/ 	.short	0x0100
        /*0356*/ 	.byte	0x04
	.zero		1


	//   ....[39]....
        /*0358*/ 	.word	0x00000870
        /*035c*/ 	.word	0x000000ff
        /*0360*/ 	.word	0x000001f8
        /*0364*/ 	.short	0x0100
        /*0366*/ 	.byte	0x04
	.zero		1


	//   ....[40]....
        /*0368*/ 	.word	0x00000880
        /*036c*/ 	.word	0x000000ff
        /*0370*/ 	.word	0x000000a0
        /*0374*/ 	.short	0x0100
        /*0376*/ 	.byte	0x04
	.zero		1


	//   ....[41]....
        /*0378*/ 	.word	0x00000890
        /*037c*/ 	.word	0x000000ff
        /*0380*/ 	.word	0x00000200
        /*0384*/ 	.short	0x0100
        /*0386*/ 	.byte	0x04
	.zero		1


	//   ....[42]....
        /*0388*/ 	.word	0x000008a0
        /*038c*/ 	.word	0x000000ff
        /*0390*/ 	.word	0x000000a8
        /*0394*/ 	.short	0x0100
        /*0396*/ 	.byte	0x04
	.zero		1


	//   ....[43]....
        /*0398*/ 	.word	0x000008b0
        /*039c*/ 	.word	0x000000ff
        /*03a0*/ 	.word	0x00000208
        /*03a4*/ 	.short	0x0100
        /*03a6*/ 	.byte	0x04
	.zero		1


	//   ....[44]....
        /*03a8*/ 	.word	0x000008c0
        /*03ac*/ 	.word	0x000000ff
        /*03b0*/ 	.word	0x000000b0
        /*03b4*/ 	.short	0x0100
        /*03b6*/ 	.byte	0x04
	.zero		1


	//   ....[45]....
        /*03b8*/ 	.word	0x000008d0
        /*03bc*/ 	.word	0x000000ff
        /*03c0*/ 	.word	0x00000210
        /*03c4*/ 	.short	0x0100
        /*03c6*/ 	.byte	0x04
	.zero		1


	//   ....[46]....
        /*03c8*/ 	.word	0x000008e0
        /*03cc*/ 	.word	0x000000ff
        /*03d0*/ 	.word	0x000000b8
        /*03d4*/ 	.short	0x0100
        /*03d6*/ 	.byte	0x04
	.zero		1


	//   ....[47]....
        /*03d8*/ 	.word	0x000008f0
        /*03dc*/ 	.word	0x000000ff
        /*03e0*/ 	.word	0x00000218
        /*03e4*/ 	.short	0x0100
        /*03e6*/ 	.byte	0x04
	.zero		1


	//   ....[48]....
        /*03e8*/ 	.word	0x00000900
        /*03ec*/ 	.word	0x000000ff
        /*03f0*/ 	.word	0x000000c0
        /*03f4*/ 	.short	0x0100
        /*03f6*/ 	.byte	0x04
	.zero		1


	//   ....[49]....
        /*03f8*/ 	.word	0x00000910
        /*03fc*/ 	.word	0x000000ff
        /*0400*/ 	.word	0x00000220
        /*0404*/ 	.short	0x0100
        /*0406*/ 	.byte	0x04
	.zero		1


	//   ....[50]....
        /*0408*/ 	.word	0x00000920
        /*040c*/ 	.word	0x000000ff
        /*0410*/ 	.word	0x000000c8
        /*0414*/ 	.short	0x0100
        /*0416*/ 	.byte	0x04
	.zero		1


	//   ....[51]....
        /*0418*/ 	.word	0x00000930
        /*041c*/ 	.word	0x000000ff
        /*0420*/ 	.word	0x00000228
        /*0424*/ 	.short	0x0100
        /*0426*/ 	.byte	0x04
	.zero		1


	//   ....[52]....
        /*0428*/ 	.word	0x00000940
        /*042c*/ 	.word	0x000000ff
        /*0430*/ 	.word	0x000000d0
        /*0434*/ 	.short	0x0100
        /*0436*/ 	.byte	0x04
	.zero		1


	//   ....[53]....
        /*0438*/ 	.word	0x00000950
        /*043c*/ 	.word	0x000000ff
        /*0440*/ 	.word	0x00000230
        /*0444*/ 	.short	0x0100
        /*0446*/ 	.byte	0x04
	.zero		1


	//   ....[54]....
        /*0448*/ 	.word	0x00000960
        /*044c*/ 	.word	0x000000ff
        /*0450*/ 	.word	0x000000d8
        /*0454*/ 	.short	0x0100
        /*0456*/ 	.byte	0x04
	.zero		1


	//   ....[55]....
        /*0458*/ 	.word	0x00000970
        /*045c*/ 	.word	0x000000ff
        /*0460*/ 	.word	0x00000238
        /*0464*/ 	.short	0x0100
        /*0466*/ 	.byte	0x04
	.zero		1


	//   ....[56]....
        /*0468*/ 	.word	0x00000980
        /*046c*/ 	.word	0x000000ff
        /*0470*/ 	.word	0x000000e0
        /*0474*/ 	.short	0x0100
        /*0476*/ 	.byte	0x04
	.zero		1


	//   ....[57]....
        /*0478*/ 	.word	0x00000990
        /*047c*/ 	.word	0x000000ff
        /*0480*/ 	.word	0x00000240
        /*0484*/ 	.short	0x0100
        /*0486*/ 	.byte	0x04
	.zero		1


	//   ....[58]....
        /*0488*/ 	.word	0x000009a0
        /*048c*/ 	.word	0x000000ff
        /*0490*/ 	.word	0x000000e8
        /*0494*/ 	.short	0x0100
        /*0496*/ 	.byte	0x04
	.zero		1


	//   ....[59]....
        /*0498*/ 	.word	0x000009b0
        /*049c*/ 	.word	0x000000ff
        /*04a0*/ 	.word	0x00000248
        /*04a4*/ 	.short	0x0100
        /*04a6*/ 	.byte	0x04
	.zero		1


	//   ....[60]....
        /*04a8*/ 	.word	0x000009c0
        /*04ac*/ 	.word	0x000000ff
        /*04b0*/ 	.word	0x000000f0
        /*04b4*/ 	.short	0x0100
        /*04b6*/ 	.byte	0x04
	.zero		1


	//   ....[61]....
        /*04b8*/ 	.word	0x000009d0
        /*04bc*/ 	.word	0x000000ff
        /*04c0*/ 	.word	0x00000250
        /*04c4*/ 	.short	0x0100
        /*04c6*/ 	.byte	0x04
	.zero		1


	//   ....[62]....
        /*04c8*/ 	.word	0x000009e0
        /*04cc*/ 	.word	0x000000ff
        /*04d0*/ 	.word	0x000000f8
        /*04d4*/ 	.short	0x0100
        /*04d6*/ 	.byte	0x04
	.zero		1


	//   ....[63]....
        /*04d8*/ 	.word	0x000009f0
        /*04dc*/ 	.word	0x000000ff
        /*04e0*/ 	.word	0x00000258
        /*04e4*/ 	.short	0x0100
        /*04e6*/ 	.byte	0x04
	.zero		1


	//   ....[64]....
        /*04e8*/ 	.word	0x00000a00
        /*04ec*/ 	.word	0x000000ff
        /*04f0*/ 	.word	0x00000100
        /*04f4*/ 	.short	0x0100
        /*04f6*/ 	.byte	0x04
	.zero		1


	//   ....[65]....
        /*04f8*/ 	.word	0x00000a10
        /*04fc*/ 	.word	0x000000ff
        /*0500*/ 	.word	0x00000260
        /*0504*/ 	.short	0x0100
        /*0506*/ 	.byte	0x04
	.zero		1


	//   ....[66]....
        /*0508*/ 	.word	0x00000a20
        /*050c*/ 	.word	0x000000ff
        /*0510*/ 	.word	0x00000108
        /*0514*/ 	.short	0x0100
        /*0516*/ 	.byte	0x04
	.zero		1


	//   ....[67]....
        /*0518*/ 	.word	0x00000a30
        /*051c*/ 	.word	0x000000ff
        /*0520*/ 	.word	0x00000268
        /*0524*/ 	.short	0x0100
        /*0526*/ 	.byte	0x04
	.zero		1


	//   ....[68]....
        /*0528*/ 	.word	0x00000a40
        /*052c*/ 	.word	0x000000ff
        /*0530*/ 	.word	0x00000110
        /*0534*/ 	.short	0x0100
        /*0536*/ 	.byte	0x04
	.zero		1


	//   ....[69]....
        /*0538*/ 	.word	0x00000a50
        /*053c*/ 	.word	0x000000ff
        /*0540*/ 	.word	0x00000270
        /*0544*/ 	.short	0x0100
        /*0546*/ 	.byte	0x04
	.zero		1


	//   ....[70]....
        /*0548*/ 	.word	0x00000a60
        /*054c*/ 	.word	0x000000ff
        /*0550*/ 	.word	0x00000118
        /*0554*/ 	.short	0x0100
        /*0556*/ 	.byte	0x04
	.zero		1


	//   ....[71]....
        /*0558*/ 	.word	0x00000a70
        /*055c*/ 	.word	0x000000ff
        /*0560*/ 	.word	0x00000278
        /*0564*/ 	.short	0x0100
        /*0566*/ 	.byte	0x04
	.zero		1


	//   ....[72]....
        /*0568*/ 	.word	0x00000a80
        /*056c*/ 	.word	0x000000ff
        /*0570*/ 	.word	0x00000120
        /*0574*/ 	.short	0x0100
        /*0576*/ 	.byte	0x04
	.zero		1


	//   ....[73]....
        /*0578*/ 	.word	0x00000a90
        /*057c*/ 	.word	0x000000ff
        /*0580*/ 	.word	0x00000280
        /*0584*/ 	.short	0x0100
        /*0586*/ 	.byte	0x04
	.zero		1


	//   ....[74]....
        /*0588*/ 	.word	0x00000aa0
        /*058c*/ 	.word	0x000000ff
        /*0590*/ 	.word	0x00000128
        /*0594*/ 	.short	0x0100
        /*0596*/ 	.byte	0x04
	.zero		1


	//   ....[75]....
        /*0598*/ 	.word	0x00000ab0
        /*059c*/ 	.word	0x000000ff
        /*05a0*/ 	.word	0x00000288
        /*05a4*/ 	.short	0x0100
        /*05a6*/ 	.byte	0x04
	.zero		1


	//   ....[76]....
        /*05a8*/ 	.word	0x00000ac0
        /*05ac*/ 	.word	0x000000ff
        /*05b0*/ 	.word	0x00000130
        /*05b4*/ 	.short	0x0100
        /*05b6*/ 	.byte	0x04
	.zero		1


	//   ....[77]....
        /*05b8*/ 	.word	0x00000ad0
        /*05bc*/ 	.word	0x000000ff
        /*05c0*/ 	.word	0x00000290
        /*05c4*/ 	.short	0x0100
        /*05c6*/ 	.byte	0x04
	.zero		1


	//   ....[78]....
        /*05c8*/ 	.word	0x00000ae0
        /*05cc*/ 	.word	0x000000ff
        /*05d0*/ 	.word	0x00000138
        /*05d4*/ 	.short	0x0100
        /*05d6*/ 	.byte	0x04
	.zero		1


	//   ....[79]....
        /*05d8*/ 	.word	0x00000af0
        /*05dc*/ 	.word	0x000000ff
        /*05e0*/ 	.word	0x00000298
        /*05e4*/ 	.short	0x0100
        /*05e6*/ 	.byte	0x04
	.zero		1


	//   ....[80]....
        /*05e8*/ 	.word	0x00000b00
        /*05ec*/ 	.word	0x000000ff
        /*05f0*/ 	.word	0x00000140
        /*05f4*/ 	.short	0x0100
        /*05f6*/ 	.byte	0x04
	.zero		1


	//   ....[81]....
        /*05f8*/ 	.word	0x00000b10
        /*05fc*/ 	.word	0x000000ff
        /*0600*/ 	.word	0x000002a0
        /*0604*/ 	.short	0x0100
        /*0606*/ 	.byte	0x04
	.zero		1


	//   ....[82]....
        /*0608*/ 	.word	0x00000b20
        /*060c*/ 	.word	0x000000ff
        /*0610*/ 	.word	0x00000148
        /*0614*/ 	.short	0x0100
        /*0616*/ 	.byte	0x04
	.zero		1


	//   ....[83]....
        /*0618*/ 	.word	0x00000b30
        /*061c*/ 	.word	0x000000ff
        /*0620*/ 	.word	0x000002a8
        /*0624*/ 	.short	0x0100
        /*0626*/ 	.byte	0x04
	.zero		1


	//   ....[84]....
        /*0628*/ 	.word	0x00000b40
        /*062c*/ 	.word	0x000000ff
        /*0630*/ 	.word	0x00000150
        /*0634*/ 	.short	0x0100
        /*0636*/ 	.byte	0x04
	.zero		1


	//   ....[85]....
        /*0638*/ 	.word	0x00000b50
        /*063c*/ 	.word	0x000000ff
        /*0640*/ 	.word	0x000002b0
        /*0644*/ 	.short	0x0100
        /*0646*/ 	.byte	0x04
	.zero		1


	//   ....[86]....
        /*0648*/ 	.word	0x00000b60
        /*064c*/ 	.word	0x000000ff
        /*0650*/ 	.word	0x00000158
        /*0654*/ 	.short	0x0100
        /*0656*/ 	.byte	0x04
	.zero		1


	//   ....[87]....
        /*0658*/ 	.word	0x00000b70
        /*065c*/ 	.word	0x000000ff
        /*0660*/ 	.word	0x000002b8
        /*0664*/ 	.short	0x0100
        /*0666*/ 	.byte	0x04
	.zero		1


	//   ....[88]....
        /*0668*/ 	.word	0x00000cb0
        /*066c*/ 	.word	0x000000ff
        /*0670*/ 	.word	0x000002c0
        /*0674*/ 	.short	0x0100
        /*0676*/ 	.byte	0x04
	.zero		1


	//   ....[89]....
        /*0678*/ 	.word	0x00000cc0
        /*067c*/ 	.word	0x000000ff
        /*0680*/ 	.word	0x000002d0
        /*0684*/ 	.short	0x0100
        /*0686*/ 	.byte	0x04
	.zero		1


	//   ....[90]....
        /*0688*/ 	.word	0x00000cd0
        /*068c*/ 	.word	0x000000ff
        /*0690*/ 	.word	0x000002c8
        /*0694*/ 	.short	0x0100
        /*0696*/ 	.byte	0x04
	.zero		1


	//   ....[91]....
        /*0698*/ 	.word	0x00000ce0
        /*069c*/ 	.word	0x000000ff
        /*06a0*/ 	.word	0x000002d8
        /*06a4*/ 	.short	0x0100
        /*06a6*/ 	.byte	0x04
	.zero		1


	//   ....[92]....
        /*06a8*/ 	.word	0x00000dd0
        /*06ac*/ 	.word	0x000000ff
        /*06b0*/ 	.word	0x000002e0
        /*06b4*/ 	.short	0x0100
        /*06b6*/ 	.byte	0x06
	.zero		1


	//   ....[93]....
        /*06b8*/ 	.word	0x00000de0
        /*06bc*/ 	.word	0x000000ff
        /*06c0*/ 	.word	0x000002e8
        /*06c4*/ 	.short	0x0100
        /*06c6*/ 	.byte	0x06
	.zero		1


	//   ....[94]....
        /*06c8*/ 	.word	0x00000f20
        /*06cc*/ 	.word	0x000000ff
        /*06d0*/ 	.word	0x000002f0
        /*06d4*/ 	.short	0x0100
        /*06d6*/ 	.byte	0x06
	.zero		1


	//   ....[95]....
        /*06d8*/ 	.word	0x00000f30
        /*06dc*/ 	.word	0x000000ff
        /*06e0*/ 	.word	0x00000300
        /*06e4*/ 	.short	0x0100
        /*06e6*/ 	.byte	0x06
	.zero		1


	//   ....[96]....
        /*06e8*/ 	.word	0x00000f40
        /*06ec*/ 	.word	0x000000ff
        /*06f0*/ 	.word	0x000002f8
        /*06f4*/ 	.short	0x0100
        /*06f6*/ 	.byte	0x06
	.zero		1


	//   ....[97]....
        /*06f8*/ 	.word	0x00000f50
        /*06fc*/ 	.word	0x000000ff
        /*0700*/ 	.word	0x00000308
        /*0704*/ 	.short	0x0100
        /*0706*/ 	.byte	0x06
	.zero		1


	//   ....[98]....
        /*0708*/ 	.word	0x00001080
        /*070c*/ 	.word	0x000000ff
        /*0710*/ 	.word	0x00000310
        /*0714*/ 	.short	0x0100
        /*0716*/ 	.byte	0x04
	.zero		1


	//   ....[99]....
        /*0718*/ 	.word	0x00001090
        /*071c*/ 	.word	0x000000ff
        /*0720*/ 	.word	0x00000330
        /*0724*/ 	.short	0x0100
        /*0726*/ 	.byte	0x04
	.zero		1


	//   ....[100]....
        /*0728*/ 	.word	0x000010a0
        /*072c*/ 	.word	0x000000ff
        /*0730*/ 	.word	0x00000318
        /*0734*/ 	.short	0x0100
        /*0736*/ 	.byte	0x04
	.zero		1


	//   ....[101]....
        /*0738*/ 	.word	0x000010b0
        /*073c*/ 	.word	0x000000ff
        /*0740*/ 	.word	0x00000338
        /*0744*/ 	.short	0x0100
        /*0746*/ 	.byte	0x04
	.zero		1


	//   ....[102]....
        /*0748*/ 	.word	0x000010c0
        /*074c*/ 	.word	0x000000ff
        /*0750*/ 	.word	0x00000320
        /*0754*/ 	.short	0x0100
        /*0756*/ 	.byte	0x04
	.zero		1


	//   ....[103]....
        /*0758*/ 	.word	0x000010d0
        /*075c*/ 	.word	0x000000ff
        /*0760*/ 	.word	0x00000340
        /*0764*/ 	.short	0x0100
        /*0766*/ 	.byte	0x04
	.zero		1


	//   ....[104]....
        /*0768*/ 	.word	0x000010e0
        /*076c*/ 	.word	0x000000ff
        /*0770*/ 	.word	0x00000328
        /*0774*/ 	.short	0x0100
        /*0776*/ 	.byte	0x04
	.zero		1


	//   ....[105]....
        /*0778*/ 	.word	0x000010f0
        /*077c*/ 	.word	0x000000ff
        /*0780*/ 	.word	0x00000348
        /*0784*/ 	.short	0x0100
        /*0786*/ 	.byte	0x04
	.zero		1


	//   ....[106]....
        /*0788*/ 	.word	0x000011e0
        /*078c*/ 	.word	0x000000ff
        /*0790*/ 	.word	0x00000350
        /*0794*/ 	.short	0x0100
        /*0796*/ 	.byte	0x04
	.zero		1


	//   ....[107]....
        /*0798*/ 	.word	0x000011f0
        /*079c*/ 	.word	0x000000ff
        /*07a0*/ 	.word	0x00000360
        /*07a4*/ 	.short	0x0100
        /*07a6*/ 	.byte	0x04
	.zero		1


	//   ....[108]....
        /*07a8*/ 	.word	0x00001200
        /*07ac*/ 	.word	0x000000ff
        /*07b0*/ 	.word	0x00000358
        /*07b4*/ 	.short	0x0100
        /*07b6*/ 	.byte	0x04
	.zero		1


	//   ....[109]....
        /*07b8*/ 	.word	0x00001210
        /*07bc*/ 	.word	0x000000ff
        /*07c0*/ 	.word	0x00000368
        /*07c4*/ 	.short	0x0100
        /*07c6*/ 	.byte	0x04
	.zero		1


	//   ....[110]....
        /*07c8*/ 	.word	0x00001d50
        /*07cc*/ 	.word	0x00000000
        /*07d0*/ 	.word	0x00000360
        /*07d4*/ 	.short	0x010a
        /*07d6*/ 	.byte	0xff
	.zero		1


	//   ....[111]....
        /*07d8*/ 	.word	0x00001d70
        /*07dc*/ 	.word	0x00000000
        /*07e0*/ 	.word	0x00000350
        /*07e4*/ 	.short	0x0101
        /*07e6*/ 	.byte	0xff
	.zero		1


	//   ....[112]....
        /*07e8*/ 	.word	0x00001e30
        /*07ec*/ 	.word	0x000000ff
        /*07f0*/ 	.word	0x00000160
        /*07f4*/ 	.short	0x010a
        /*07f6*/ 	.byte	0x04
	.zero		1


	//   ....[113]....
        /*07f8*/ 	.word	0x00001eb0
        /*07fc*/ 	.word	0x000000ff
        /*0800*/ 	.word	0x00000160
        /*0804*/ 	.short	0x010a
        /*0806*/ 	.byte	0x21
	.zero		1


	//   ....[114]....
        /*0808*/ 	.word	0x00002040
        /*080c*/ 	.word	0x000000ff
        /*0810*/ 	.word	0x00000160
        /*0814*/ 	.short	0x010a
        /*0816*/ 	.byte	0x08
	.zero		1


	//   ....[115]....
        /*0818*/ 	.word	0x00002170
        /*081c*/ 	.word	0x000000ff
        /*0820*/ 	.word	0x000002e8
        /*0824*/ 	.short	0x0101
        /*0826*/ 	.byte	0x07
	.zero		1


	//   ....[116]....
        /*0828*/ 	.word	0x00002190
        /*082c*/ 	.word	0x000000ff
        /*0830*/ 	.word	0x00000160
        /*0834*/ 	.short	0x010a
        /*0836*/ 	.byte	0x04
	.zero		1


	//   ....[117]....
        /*0838*/ 	.word	0x00002210
        /*083c*/ 	.word	0x000000ff
        /*0840*/ 	.word	0x00000160
        /*0844*/ 	.short	0x010a
        /*0846*/ 	.byte	0x09
	.zero		1


	//   ....[118]....
        /*0848*/ 	.word	0x000023b0
        /*084c*/ 	.word	0x000000ff
        /*0850*/ 	.word	0x00000160
        /*0854*/ 	.short	0x010a
        /*0856*/ 	.byte	0x06
	.zero		1


	//   ....[119]....
        /*0858*/ 	.word	0x000024e0
        /*085c*/ 	.word	0x00000003
        /*0860*/ 	.word	0x000002f0
        /*0864*/ 	.short	0x010a
        /*0866*/ 	.byte	0xff
	.zero		1


	//   ....[120]....
        /*0868*/ 	.word	0x00002630
        /*086c*/ 	.word	0x00000000
        /*0870*/ 	.word	0x00000000
        /*0874*/ 	.short	0x0101
        /*0876*/ 	.byte	0xff
	.zero		1


	//   ....[121]....
        /*0878*/ 	.word	0x00002bd0
        /*087c*/ 	.word	0x000000ff
        /*0880*/ 	.word	0x00000000
        /*0884*/ 	.short	0x010a
        /*0886*/ 	.byte	0x04
	.zero		1


	//   ....[122]....
        /*0888*/ 	.word	0x00002c60
        /*088c*/ 	.word	0x000000ff
        /*0890*/ 	.word	0x00000000
        /*0894*/ 	.short	0x010a
        /*0896*/ 	.byte	0x05
	.zero		1


	//   ....[123]....
        /*0898*/ 	.word	0x00002cf0
        /*089c*/ 	.word	0x000000ff
        /*08a0*/ 	.word	0x00000000
        /*08a4*/ 	.short	0x010a
        /*08a6*/ 	.byte	0x05
	.zero		1


	//   ....[124]....
        /*08a8*/ 	.word	0x00002d80
        /*08ac*/ 	.word	0x000000ff
        /*08b0*/ 	.word	0x00000000
        /*08b4*/ 	.short	0x010a
        /*08b6*/ 	.byte	0x05
	.zero		1


	//   ....[125]....
        /*08b8*/ 	.word	0x00002e10
        /*08bc*/ 	.word	0x000000ff
        /*08c0*/ 	.word	0x00000000
        /*08c4*/ 	.short	0x010a
        /*08c6*/ 	.byte	0x05
	.zero		1


	//   ....[126]....
        /*08c8*/ 	.word	0x00002ea0
        /*08cc*/ 	.word	0x000000ff
        /*08d0*/ 	.word	0x00000000
        /*08d4*/ 	.short	0x010a
        /*08d6*/ 	.byte	0x05
	.zero		1


	//   ....[127]....
        /*08d8*/ 	.word	0x00002f30
        /*08dc*/ 	.word	0x000000ff
        /*08e0*/ 	.word	0x00000000
        /*08e4*/ 	.short	0x010a
        /*08e6*/ 	.byte	0x05
	.zero		1


	//   ....[128]....
        /*08e8*/ 	.word	0x00002fc0
        /*08ec*/ 	.word	0x000000ff
        /*08f0*/ 	.word	0x00000000
        /*08f4*/ 	.short	0x010a
        /*08f6*/ 	.byte	0x05
	.zero		1


	//   ....[129]....
        /*08f8*/ 	.word	0x00003050
        /*08fc*/ 	.word	0x000000ff
        /*0900*/ 	.word	0x00000000
        /*0904*/ 	.short	0x010a
        /*0906*/ 	.byte	0x05
	.zero		1


	//   ....[130]....
        /*0908*/ 	.word	0x000030e0
        /*090c*/ 	.word	0x000000ff
        /*0910*/ 	.word	0x00000000
        /*0914*/ 	.short	0x010a
        /*0916*/ 	.byte	0x05
	.zero		1


	//   ....[131]....
        /*0918*/ 	.word	0x00003170
        /*091c*/ 	.word	0x000000ff
        /*0920*/ 	.word	0x00000000
        /*0924*/ 	.short	0x010a
        /*0926*/ 	.byte	0x05
	.zero		1


	//   ....[132]....
        /*0928*/ 	.word	0x00003200
        /*092c*/ 	.word	0x000000ff
        /*0930*/ 	.word	0x00000000
        /*0934*/ 	.short	0x010a
        /*0936*/ 	.byte	0x05
	.zero		1


	//   ....[133]....
        /*0938*/ 	.word	0x00003290
        /*093c*/ 	.word	0x000000ff
        /*0940*/ 	.word	0x00000000
        /*0944*/ 	.short	0x010a
        /*0946*/ 	.byte	0x05
	.zero		1


	//   ....[134]....
        /*0948*/ 	.word	0x00003320
        /*094c*/ 	.word	0x000000ff
        /*0950*/ 	.word	0x00000000
        /*0954*/ 	.short	0x010a
        /*0956*/ 	.byte	0x05
	.zero		1


	//   ....[135]....
        /*0958*/ 	.word	0x000033b0
        /*095c*/ 	.word	0x000000ff
        /*0960*/ 	.word	0x00000000
        /*0964*/ 	.short	0x010a
        /*0966*/ 	.byte	0x05
	.zero		1


	//   ....[136]....
        /*0968*/ 	.word	0x00003440
        /*096c*/ 	.word	0x000000ff
        /*0970*/ 	.word	0x00000000
        /*0974*/ 	.short	0x010a
        /*0976*/ 	.byte	0x05
	.zero		1


	//   ....[137]....
        /*0978*/ 	.word	0x000034d0
        /*097c*/ 	.word	0x000000ff
        /*0980*/ 	.word	0x00000000
        /*0984*/ 	.short	0x010a
        /*0986*/ 	.byte	0x05
	.zero		1


	//   ....[138]....
        /*0988*/ 	.word	0x00003560
        /*098c*/ 	.word	0x000000ff
        /*0990*/ 	.word	0x00000000
        /*0994*/ 	.short	0x010a
        /*0996*/ 	.byte	0x05
	.zero		1


	//   ....[139]....
        /*0998*/ 	.word	0x000035f0
        /*099c*/ 	.word	0x000000ff
        /*09a0*/ 	.word	0x00000000
        /*09a4*/ 	.short	0x010a
        /*09a6*/ 	.byte	0x05
	.zero		1


	//   ....[140]....
        /*09a8*/ 	.word	0x00003680
        /*09ac*/ 	.word	0x000000ff
        /*09b0*/ 	.word	0x00000000
        /*09b4*/ 	.short	0x010a
        /*09b6*/ 	.byte	0x05
	.zero		1


	//   ....[141]....
        /*09b8*/ 	.word	0x00003710
        /*09bc*/ 	.word	0x000000ff
        /*09c0*/ 	.word	0x00000000
        /*09c4*/ 	.short	0x010a
        /*09c6*/ 	.byte	0x05
	.zero		1


	//   ....[142]....
        /*09c8*/ 	.word	0x000037a0
        /*09cc*/ 	.word	0x000000ff
        /*09d0*/ 	.word	0x00000000
        /*09d4*/ 	.short	0x010a
        /*09d6*/ 	.byte	0x05
	.zero		1


	//   ....[143]....
        /*09d8*/ 	.word	0x00003830
        /*09dc*/ 	.word	0x000000ff
        /*09e0*/ 	.word	0x00000000
        /*09e4*/ 	.short	0x010a
        /*09e6*/ 	.byte	0x05
	.zero		1


	//   ....[144]....
        /*09e8*/ 	.word	0x000038c0
        /*09ec*/ 	.word	0x000000ff
        /*09f0*/ 	.word	0x00000000
        /*09f4*/ 	.short	0x010a
        /*09f6*/ 	.byte	0x05
	.zero		1


	//   ....[145]....
        /*09f8*/ 	.word	0x00003950
        /*09fc*/ 	.word	0x000000ff
        /*0a00*/ 	.word	0x00000000
        /*0a04*/ 	.short	0x010a
        /*0a06*/ 	.byte	0x05
	.zero		1


	//   ....[146]....
        /*0a08*/ 	.word	0x000039e0
        /*0a0c*/ 	.word	0x000000ff
        /*0a10*/ 	.word	0x00000000
        /*0a14*/ 	.short	0x010a
        /*0a16*/ 	.byte	0x05
	.zero		1


	//   ....[147]....
        /*0a18*/ 	.word	0x00003a70
        /*0a1c*/ 	.word	0x000000ff
        /*0a20*/ 	.word	0x00000000
        /*0a24*/ 	.short	0x010a
        /*0a26*/ 	.byte	0x05
	.zero		1


	//   ....[148]....
        /*0a28*/ 	.word	0x00003b00
        /*0a2c*/ 	.word	0x000000ff
        /*0a30*/ 	.word	0x00000000
        /*0a34*/ 	.short	0x010a
        /*0a36*/ 	.byte	0x05
	.zero		1


	//   ....[149]....
        /*0a38*/ 	.word	0x00003b90
        /*0a3c*/ 	.word	0x000000ff
        /*0a40*/ 	.word	0x00000000
        /*0a44*/ 	.short	0x010a
        /*0a46*/ 	.byte	0x05
	.zero		1


	//   ....[150]....
        /*0a48*/ 	.word	0x00003c20
        /*0a4c*/ 	.word	0x000000ff
        /*0a50*/ 	.word	0x00000000
        /*0a54*/ 	.short	0x010a
        /*0a56*/ 	.byte	0x05
	.zero		1


	//   ....[151]....
        /*0a58*/ 	.word	0x00003cb0
        /*0a5c*/ 	.word	0x000000ff
        /*0a60*/ 	.word	0x00000000
        /*0a64*/ 	.short	0x010a
        /*0a66*/ 	.byte	0x05
	.zero		1


	//   ....[152]....
        /*0a68*/ 	.word	0x00003d40
        /*0a6c*/ 	.word	0x000000ff
        /*0a70*/ 	.word	0x00000000
        /*0a74*/ 	.short	0x010a
        /*0a76*/ 	.byte	0x05
	.zero		1


	//   ....[153]....
        /*0a78*/ 	.word	0x00003dd0
        /*0a7c*/ 	.word	0x000000ff
        /*0a80*/ 	.word	0x00000000
        /*0a84*/ 	.short	0x010a
        /*0a86*/ 	.byte	0x05
	.zero		1


	//   ....[154]....
        /*0a88*/ 	.word	0x00003e60
        /*0a8c*/ 	.word	0x000000ff
        /*0a90*/ 	.word	0x00000000
        /*0a94*/ 	.short	0x010a
        /*0a96*/ 	.byte	0x05
	.zero		1


	//   ....[155]....
        /*0a98*/ 	.word	0x00003ef0
        /*0a9c*/ 	.word	0x000000ff
        /*0aa0*/ 	.word	0x00000000
        /*0aa4*/ 	.short	0x010a
        /*0aa6*/ 	.byte	0x05
	.zero		1


	//   ....[156]....
        /*0aa8*/ 	.word	0x00003f80
        /*0aac*/ 	.word	0x000000ff
        /*0ab0*/ 	.word	0x00000000
        /*0ab4*/ 	.short	0x010a
        /*0ab6*/ 	.byte	0x05
	.zero		1


	//   ....[157]....
        /*0ab8*/ 	.word	0x00004010
        /*0abc*/ 	.word	0x000000ff
        /*0ac0*/ 	.word	0x00000000
        /*0ac4*/ 	.short	0x010a
        /*0ac6*/ 	.byte	0x05
	.zero		1


	//   ....[158]....
        /*0ac8*/ 	.word	0x000040a0
        /*0acc*/ 	.word	0x000000ff
        /*0ad0*/ 	.word	0x00000000
        /*0ad4*/ 	.short	0x010a
        /*0ad6*/ 	.byte	0x05
	.zero		1


	//   ....[159]....
        /*0ad8*/ 	.word	0x00004130
        /*0adc*/ 	.word	0x000000ff
        /*0ae0*/ 	.word	0x00000000
        /*0ae4*/ 	.short	0x010a
        /*0ae6*/ 	.byte	0x05
	.zero		1


	//   ....[160]....
        /*0ae8*/ 	.word	0x000041c0
        /*0aec*/ 	.word	0x000000ff
        /*0af0*/ 	.word	0x00000000
        /*0af4*/ 	.short	0x010a
        /*0af6*/ 	.byte	0x05
	.zero		1


	//   ....[161]....
        /*0af8*/ 	.word	0x00004250
        /*0afc*/ 	.word	0x000000ff
        /*0b00*/ 	.word	0x00000000
        /*0b04*/ 	.short	0x010a
        /*0b06*/ 	.byte	0x05
	.zero		1


	//   ....[162]....
        /*0b08*/ 	.word	0x000042e0
        /*0b0c*/ 	.word	0x000000ff
        /*0b10*/ 	.word	0x00000000
        /*0b14*/ 	.short	0x010a
        /*0b16*/ 	.byte	0x05
	.zero		1


	//   ....[163]....
        /*0b18*/ 	.word	0x00004370
        /*0b1c*/ 	.word	0x000000ff
        /*0b20*/ 	.word	0x00000000
        /*0b24*/ 	.short	0x010a
        /*0b26*/ 	.byte	0x05
	.zero		1


	//   ....[164]....
        /*0b28*/ 	.word	0x00004410
        /*0b2c*/ 	.word	0x00000000
        /*0b30*/ 	.word	0x00000000
        /*0b34*/ 	.short	0x010a
        /*0b36*/ 	.byte	0xff
	.zero		1


	//   ....[165]....
        /*0b38*/ 	.word	0x00004550
        /*0b3c*/ 	.word	0x00000002
        /*0b40*/ 	.word	0x00000350
        /*0b44*/ 	.short	0x010a
        /*0b46*/ 	.byte	0xff
	.zero		1


	//   ....[166]....
        /*0b48*/ 	.word	0x000045b0
        /*0b4c*/ 	.word	0x00000004
        /*0b50*/ 	.word	0x00000000
        /*0b54*/ 	.short	0x0101
        /*0b56*/ 	.byte	0xff
	.zero		1


	//   ....[167]....
        /*0b58*/ 	.word	0x000045d0
        /*0b5c*/ 	.word	0x000000ff
        /*0b60*/ 	.word	0x00000300
        /*0b64*/ 	.short	0x010a
        /*0b66*/ 	.byte	0x04
	.zero		1


	//   ....[168]....
        /*0b68*/ 	.word	0x000046f0
        /*0b6c*/ 	.word	0x00000002
        /*0b70*/ 	.word	0x000002f0
        /*0b74*/ 	.short	0x010a
        /*0b76*/ 	.byte	0xff
	.zero		1


	//   ....[169]....
        /*0b78*/ 	.word	0x00004800
        /*0b7c*/ 	.word	0x00000002
        /*0b80*/ 	.word	0x00000000
        /*0b84*/ 	.short	0x0101
        /*0b86*/ 	.byte	0xff
	.zero		1


	//   ....[170]....
        /*0b88*/ 	.word	0x00004890
        /*0b8c*/ 	.word	0x000000ff
        /*0b90*/ 	.word	0x00000300
        /*0b94*/ 	.short	0x0106
        /*0b96*/ 	.byte	0x04
	.zero		1


	//   ....[171]....
        /*0b98*/ 	.word	0x000048b0
        /*0b9c*/ 	.word	0x000000ff
        /*0ba0*/ 	.word	0x00000300
        /*0ba4*/ 	.short	0x010a
        /*0ba6*/ 	.byte	0x04
	.zero		1


	//   ....[172]....
        /*0ba8*/ 	.word	0x00004940
        /*0bac*/ 	.word	0x000000ff
        /*0bb0*/ 	.word	0x00000300
        /*0bb4*/ 	.short	0x0106
        /*0bb6*/ 	.byte	0x07
	.zero		1


	//   ....[173]....
        /*0bb8*/ 	.word	0x00004980
        /*0bbc*/ 	.word	0x00000000
        /*0bc0*/ 	.word	0x00000300
        /*0bc4*/ 	.short	0x010a
        /*0bc6*/ 	.byte	0xff
	.zero		1


	//   ....[174]....
        /*0bc8*/ 	.word	0x00004ea0
        /*0bcc*/ 	.word	0x00000000
        /*0bd0*/ 	.word	0x000002f0
        /*0bd4*/ 	.short	0x010a
        /*0bd6*/ 	.byte	0xff
	.zero		1


	//   ....[175]....
        /*0bd8*/ 	.word	0x00004fa0
        /*0bdc*/ 	.word	0x00000003
        /*0be0*/ 	.word	0x00000000
        /*0be4*/ 	.short	0x0101
        /*0be6*/ 	.byte	0xff
	.zero		1


	//   ....[176]....
        /*0be8*/ 	.word	0x00004fb0
        /*0bec*/ 	.word	0x000000ff
        /*0bf0*/ 	.word	0x00000000
        /*0bf4*/ 	.short	0x010a
        /*0bf6*/ 	.byte	0x04
	.zero		1


	//   ....[177]....
        /*0bf8*/ 	.word	0x00005030
        /*0bfc*/ 	.word	0x000000ff
        /*0c00*/ 	.word	0x00000330
        /*0c04*/ 	.short	0x010a
        /*0c06*/ 	.byte	0x17
	.zero		1


	//   ....[178]....
        /*0c08*/ 	.word	0x00005110
        /*0c0c*/ 	.word	0x000000ff
        /*0c10*/ 	.word	0x00000000
        /*0c14*/ 	.short	0x010a
        /*0c16*/ 	.byte	0x05
	.zero		1


	//   ....[179]....
        /*0c18*/ 	.word	0x00005250
        /*0c1c*/ 	.word	0x000000ff
        /*0c20*/ 	.word	0x00000000
        /*0c24*/ 	.short	0x010a
        /*0c26*/ 	.byte	0x04
	.zero		1


	//   ....[180]....
        /*0c28*/ 	.word	0x00005440
        /*0c2c*/ 	.word	0x000000ff
        /*0c30*/ 	.word	0x00000000
        /*0c34*/ 	.short	0x010a
        /*0c36*/ 	.byte	0x04
	.zero		1


	//   ....[181]....
        /*0c38*/ 	.word	0x000054d0
        /*0c3c*/ 	.word	0x000000ff
        /*0c40*/ 	.word	0x00000000
        /*0c44*/ 	.short	0x010a
        /*0c46*/ 	.byte	0x05
	.zero		1


	//   ....[182]....
        /*0c48*/ 	.word	0x00005560
        /*0c4c*/ 	.word	0x000000ff
        /*0c50*/ 	.word	0x00000000
        /*0c54*/ 	.short	0x010a
        /*0c56*/ 	.byte	0x05
	.zero		1


	//   ....[183]....
        /*0c58*/ 	.word	0x000055f0
        /*0c5c*/ 	.word	0x000000ff
        /*0c60*/ 	.word	0x00000000
        /*0c64*/ 	.short	0x010a
        /*0c66*/ 	.byte	0x04
	.zero		1


	//   ....[184]....
        /*0c68*/ 	.word	0x00005ae0
        /*0c6c*/ 	.word	0x00000003
        /*0c70*/ 	.word	0x000002f0
        /*0c74*/ 	.short	0x010a
        /*0c76*/ 	.byte	0xff
	.zero		1


	//   ....[185]....
        /*0c78*/ 	.word	0x00005c50
        /*0c7c*/ 	.word	0x00000000
        /*0c80*/ 	.word	0x00000000
        /*0c84*/ 	.short	0x0101
        /*0c86*/ 	.byte	0xff
	.zero		1


	//   ....[186]....
        /*0c88*/ 	.word	0x00006100
        /*0c8c*/ 	.word	0x000000ff
        /*0c90*/ 	.word	0x000002e8
        /*0c94*/ 	.short	0x010a
        /*0c96*/ 	.byte	0x18
	.zero		1


	//   ....[187]....
        /*0c98*/ 	.word	0x000062d0
        /*0c9c*/ 	.word	0x000000ff
        /*0ca0*/ 	.word	0x000002d0
        /*0ca4*/ 	.short	0x010a
        /*0ca6*/ 	.byte	0x04
	.zero		1


	//   ....[188]....
        /*0ca8*/ 	.word	0x00006530
        /*0cac*/ 	.word	0x000000ff
        /*0cb0*/ 	.word	0x000002c0
        /*0cb4*/ 	.short	0x010b
        /*0cb6*/ 	.byte	0x04
	.zero		1


	//   ....[189]....
        /*0cb8*/ 	.word	0x00006540
        /*0cbc*/ 	.word	0x000000ff
        /*0cc0*/ 	.word	0x00000000
        /*0cc4*/ 	.short	0x0101
        /*0cc6*/ 	.byte	0x05
	.zero		1


	//   ....[190]....
        /*0cc8*/ 	.word	0x00006590
        /*0ccc*/ 	.word	0x000000ff
        /*0cd0*/ 	.word	0x00000000
        /*0cd4*/ 	.short	0x010a
        /*0cd6*/ 	.byte	0x04
	.zero		1


	//   ....[191]....
        /*0cd8*/ 	.word	0x00006630
        /*0cdc*/ 	.word	0x00000000
        /*0ce0*/ 	.word	0x00000000
        /*0ce4*/ 	.short	0x010a
        /*0ce6*/ 	.byte	0xff
	.zero		1


	//   ....[192]....
        /*0ce8*/ 	.word	0x00006960
        /*0cec*/ 	.word	0x00000008
        /*0cf0*/ 	.word	0x000002f0
        /*0cf4*/ 	.short	0x010a
        /*0cf6*/ 	.byte	0xff
	.zero		1


	//   ....[193]....
        /*0cf8*/ 	.word	0x00006ae0
        /*0cfc*/ 	.word	0x00000000
        /*0d00*/ 	.word	0x00000000
        /*0d04*/ 	.short	0x0101
        /*0d06*/ 	.byte	0xff
	.zero		1


	//   ....[194]....
        /*0d08*/ 	.word	0x00007550
        /*0d0c*/ 	.word	0x00000000
        /*0d10*/ 	.word	0x000002c0
        /*0d14*/ 	.short	0x010a
        /*0d16*/ 	.byte	0xff
	.zero		1


	//   ....[195]....
        /*0d18*/ 	.word	0x00007580
        /*0d1c*/ 	.word	0x00000024
        /*0d20*/ 	.word	0x00000310
        /*0d24*/ 	.short	0x010a
        /*0d26*/ 	.byte	0xff
	.zero		1


	//   ....[196]....
        /*0d28*/ 	.word	0x000076a0
        /*0d2c*/ 	.word	0x00000000
        /*0d30*/ 	.word	0x000002c0
        /*0d34*/ 	.short	0x010a
        /*0d36*/ 	.byte	0xff
	.zero		1


	//   ....[197]....
        /*0d38*/ 	.word	0x00007750
        /*0d3c*/ 	.word	0x00000024
        /*0d40*/ 	.word	0x00000310
        /*0d44*/ 	.short	0x010a
        /*0d46*/ 	.byte	0xff
	.zero		1


	//   ....[198]....
        /*0d48*/ 	.word	0x00007ae0
        /*0d4c*/ 	.word	0x000000ff
        /*0d50*/ 	.word	0x00000000
        /*0d54*/ 	.short	0x0101
        /*0d56*/ 	.byte	0x04
	.zero		1


	//   ....[199]....
        /*0d58*/ 	.word	0x00007d30
        /*0d5c*/ 	.word	0x00000002
        /*0d60*/ 	.word	0x00000000
        /*0d64*/ 	.short	0x0101
        /*0d66*/ 	.byte	0xff
	.zero		1


	//   ....[200]....
        /*0d68*/ 	.word	0x00007fd0
        /*0d6c*/ 	.word	0x00000000
        /*0d70*/ 	.word	0x00000360
        /*0d74*/ 	.short	0x010a
        /*0d76*/ 	.byte	0xff
	.zero		1


	//   ....[201]....
        /*0d78*/ 	.word	0x00008030
        /*0d7c*/ 	.word	0x00000000
        /*0d80*/ 	.word	0x00000160
        /*0d84*/ 	.short	0x010a
        /*0d86*/ 	.byte	0xff
	.zero		1


	//   ....[202]....
        /*0d88*/ 	.word	0x00008090
        /*0d8c*/ 	.word	0x00000000
        /*0d90*/ 	.word	0x00000160
        /*0d94*/ 	.short	0x010a
        /*0d96*/ 	.byte	0xff
	.zero		1


	//   ....[203]....
        /*0d98*/ 	.word	0x000080e0
        /*0d9c*/ 	.word	0x00000003
        /*0da0*/ 	.word	0x000002f0
        /*0da4*/ 	.short	0x010a
        /*0da6*/ 	.byte	0xff
	.zero		1


	//   ....[204]....
        /*0da8*/ 	.word	0x00008140
        /*0dac*/ 	.word	0x00000000
        /*0db0*/ 	.word	0x00000000
        /*0db4*/ 	.short	0x010a
        /*0db6*/ 	.byte	0xff
	.zero		1


	//   ....[205]....
        /*0db8*/ 	.word	0x000081a0
        /*0dbc*/ 	.word	0x00000000
        /*0dc0*/ 	.word	0x00000000
        /*0dc4*/ 	.short	0x010a
        /*0dc6*/ 	.byte	0xff
	.zero		1


	//   ....[206]....
        /*0dc8*/ 	.word	0x00008200
        /*0dcc*/ 	.word	0x00000000
        /*0dd0*/ 	.word	0x00000000
        /*0dd4*/ 	.short	0x010a
        /*0dd6*/ 	.byte	0xff
	.zero		1


	//   ....[207]....
        /*0dd8*/ 	.word	0x00008260
        /*0ddc*/ 	.word	0x00000000
        /*0de0*/ 	.word	0x00000000
        /*0de4*/ 	.short	0x010a
        /*0de6*/ 	.byte	0xff
	.zero		1


	//   ....[208]....
        /*0de8*/ 	.word	0x000082c0
        /*0dec*/ 	.word	0x00000000
        /*0df0*/ 	.word	0x00000000
        /*0df4*/ 	.short	0x010a
        /*0df6*/ 	.byte	0xff
	.zero		1


	//   ....[209]....
        /*0df8*/ 	.word	0x00008320
        /*0dfc*/ 	.word	0x00000000
        /*0e00*/ 	.word	0x00000000
        /*0e04*/ 	.short	0x010a
        /*0e06*/ 	.byte	0xff
	.zero		1


	//   ....[210]....
        /*0e08*/ 	.word	0x00008380
        /*0e0c*/ 	.word	0x00000000
        /*0e10*/ 	.word	0x00000000
        /*0e14*/ 	.short	0x010a
        /*0e16*/ 	.byte	0xff
	.zero		1


	//   ....[211]....
        /*0e18*/ 	.word	0x000083e0
        /*0e1c*/ 	.word	0x00000000
        /*0e20*/ 	.word	0x00000000
        /*0e24*/ 	.short	0x010a
        /*0e26*/ 	.byte	0xff
	.zero		1


	//   ....[212]....
        /*0e28*/ 	.word	0x00008440
        /*0e2c*/ 	.word	0x00000000
        /*0e30*/ 	.word	0x00000000
        /*0e34*/ 	.short	0x010a
        /*0e36*/ 	.byte	0xff
	.zero		1


	//   ....[213]....
        /*0e38*/ 	.word	0x000084a0
        /*0e3c*/ 	.word	0x00000000
        /*0e40*/ 	.word	0x00000000
        /*0e44*/ 	.short	0x010a
        /*0e46*/ 	.byte	0xff
	.zero		1


	//   ....[214]....
        /*0e48*/ 	.word	0x00008500
        /*0e4c*/ 	.word	0x00000000
        /*0e50*/ 	.word	0x00000000
        /*0e54*/ 	.short	0x010a
        /*0e56*/ 	.byte	0xff
	.zero		1


	//   ....[215]....
        /*0e58*/ 	.word	0x00008560
        /*0e5c*/ 	.word	0x00000000
        /*0e60*/ 	.word	0x00000000
        /*0e64*/ 	.short	0x010a
        /*0e66*/ 	.byte	0xff
	.zero		1


	//   ....[216]....
        /*0e68*/ 	.word	0x000085c0
        /*0e6c*/ 	.word	0x00000000
        /*0e70*/ 	.word	0x00000000
        /*0e74*/ 	.short	0x010a
        /*0e76*/ 	.byte	0xff
	.zero		1


	//   ....[217]....
        /*0e78*/ 	.word	0x00008620
        /*0e7c*/ 	.word	0x00000000
        /*0e80*/ 	.word	0x00000000
        /*0e84*/ 	.short	0x010a
        /*0e86*/ 	.byte	0xff
	.zero		1


	//   ....[218]....
        /*0e88*/ 	.word	0x00008680
        /*0e8c*/ 	.word	0x00000000
        /*0e90*/ 	.word	0x00000000
        /*0e94*/ 	.short	0x010a
        /*0e96*/ 	.byte	0xff
	.zero		1


	//   ....[219]....
        /*0e98*/ 	.word	0x000086e0
        /*0e9c*/ 	.word	0x00000000
        /*0ea0*/ 	.word	0x00000000
        /*0ea4*/ 	.short	0x010a
        /*0ea6*/ 	.byte	0xff
	.zero		1


	//   ....[220]....
        /*0ea8*/ 	.word	0x00008740
        /*0eac*/ 	.word	0x00000000
        /*0eb0*/ 	.word	0x00000000
        /*0eb4*/ 	.short	0x010a
        /*0eb6*/ 	.byte	0xff
	.zero		1


	//   ....[221]....
        /*0eb8*/ 	.word	0x000087a0
        /*0ebc*/ 	.word	0x00000000
        /*0ec0*/ 	.word	0x00000000
        /*0ec4*/ 	.short	0x010a
        /*0ec6*/ 	.byte	0xff
	.zero		1


	//   ....[222]....
        /*0ec8*/ 	.word	0x00008800
        /*0ecc*/ 	.word	0x00000000
        /*0ed0*/ 	.word	0x00000000
        /*0ed4*/ 	.short	0x010a
        /*0ed6*/ 	.byte	0xff
	.zero		1


	//   ....[223]....
        /*0ed8*/ 	.word	0x00008860
        /*0edc*/ 	.word	0x00000000
        /*0ee0*/ 	.word	0x00000000
        /*0ee4*/ 	.short	0x010a
        /*0ee6*/ 	.byte	0xff
	.zero		1


	//   ....[224]....
        /*0ee8*/ 	.word	0x000088c0
        /*0eec*/ 	.word	0x00000000
        /*0ef0*/ 	.word	0x00000000
        /*0ef4*/ 	.short	0x010a
        /*0ef6*/ 	.byte	0xff
	.zero		1


	//   ....[225]....
        /*0ef8*/ 	.word	0x00008920
        /*0efc*/ 	.word	0x00000000
        /*0f00*/ 	.word	0x00000000
        /*0f04*/ 	.short	0x010a
        /*0f06*/ 	.byte	0xff
	.zero		1


	//   ....[226]....
        /*0f08*/ 	.word	0x00008980
        /*0f0c*/ 	.word	0x00000000
        /*0f10*/ 	.word	0x00000000
        /*0f14*/ 	.short	0x010a
        /*0f16*/ 	.byte	0xff
	.zero		1


	//   ....[227]....
        /*0f18*/ 	.word	0x000089e0
        /*0f1c*/ 	.word	0x00000000
        /*0f20*/ 	.word	0x00000000
        /*0f24*/ 	.short	0x010a
        /*0f26*/ 	.byte	0xff
	.zero		1


	//   ....[228]....
        /*0f28*/ 	.word	0x00008a40
        /*0f2c*/ 	.word	0x00000000
        /*0f30*/ 	.word	0x00000000
        /*0f34*/ 	.short	0x010a
        /*0f36*/ 	.byte	0xff
	.zero		1


	//   ....[229]....
        /*0f38*/ 	.word	0x00008aa0
        /*0f3c*/ 	.word	0x00000000
        /*0f40*/ 	.word	0x00000000
        /*0f44*/ 	.short	0x010a
        /*0f46*/ 	.byte	0xff
	.zero		1


	//   ....[230]....
        /*0f48*/ 	.word	0x00008b00
        /*0f4c*/ 	.word	0x00000000
        /*0f50*/ 	.word	0x00000000
        /*0f54*/ 	.short	0x010a
        /*0f56*/ 	.byte	0xff
	.zero		1


	//   ....[231]....
        /*0f58*/ 	.word	0x00008b60
        /*0f5c*/ 	.word	0x00000000
        /*0f60*/ 	.word	0x00000000
        /*0f64*/ 	.short	0x010a
        /*0f66*/ 	.byte	0xff
	.zero		1


	//   ....[232]....
        /*0f68*/ 	.word	0x00008bc0
        /*0f6c*/ 	.word	0x00000000
        /*0f70*/ 	.word	0x00000000
        /*0f74*/ 	.short	0x010a
        /*0f76*/ 	.byte	0xff
	.zero		1


	//   ....[233]....
        /*0f78*/ 	.word	0x00008c20
        /*0f7c*/ 	.word	0x00000000
        /*0f80*/ 	.word	0x00000000
        /*0f84*/ 	.short	0x010a
        /*0f86*/ 	.byte	0xff
	.zero		1


	//   ....[234]....
        /*0f88*/ 	.word	0x00008c80
        /*0f8c*/ 	.word	0x00000000
        /*0f90*/ 	.word	0x00000000
        /*0f94*/ 	.short	0x010a
        /*0f96*/ 	.byte	0xff
	.zero		1


	//   ....[235]....
        /*0f98*/ 	.word	0x00008ce0
        /*0f9c*/ 	.word	0x00000000
        /*0fa0*/ 	.word	0x00000000
        /*0fa4*/ 	.short	0x010a
        /*0fa6*/ 	.byte	0xff
	.zero		1


	//   ....[236]....
        /*0fa8*/ 	.word	0x00008d40
        /*0fac*/ 	.word	0x00000000
        /*0fb0*/ 	.word	0x00000000
        /*0fb4*/ 	.short	0x010a
        /*0fb6*/ 	.byte	0xff
	.zero		1


	//   ....[237]....
        /*0fb8*/ 	.word	0x00008da0
        /*0fbc*/ 	.word	0x00000000
        /*0fc0*/ 	.word	0x00000000
        /*0fc4*/ 	.short	0x010a
        /*0fc6*/ 	.byte	0xff
	.zero		1


	//   ....[238]....
        /*0fc8*/ 	.word	0x00008e00
        /*0fcc*/ 	.word	0x00000000
        /*0fd0*/ 	.word	0x00000000
        /*0fd4*/ 	.short	0x010a
        /*0fd6*/ 	.byte	0xff
	.zero		1


	//   ....[239]....
        /*0fd8*/ 	.word	0x00008e60
        /*0fdc*/ 	.word	0x00000000
        /*0fe0*/ 	.word	0x00000000
        /*0fe4*/ 	.short	0x010a
        /*0fe6*/ 	.byte	0xff
	.zero		1


	//   ....[240]....
        /*0fe8*/ 	.word	0x00008ec0
        /*0fec*/ 	.word	0x00000000
        /*0ff0*/ 	.word	0x00000000
        /*0ff4*/ 	.short	0x010a
        /*0ff6*/ 	.byte	0xff
	.zero		1


	//   ....[241]....
        /*0ff8*/ 	.word	0x00008f20
        /*0ffc*/ 	.word	0x00000000
        /*1000*/ 	.word	0x00000000
        /*1004*/ 	.short	0x010a
        /*1006*/ 	.byte	0xff
	.zero		1


	//   ....[242]....
        /*1008*/ 	.word	0x00008f80
        /*100c*/ 	.word	0x00000000
        /*1010*/ 	.word	0x00000000
        /*1014*/ 	.short	0x010a
        /*1016*/ 	.byte	0xff
	.zero		1


	//   ....[243]....
        /*1018*/ 	.word	0x00008fe0
        /*101c*/ 	.word	0x00000000
        /*1020*/ 	.word	0x00000000
        /*1024*/ 	.short	0x010a
        /*1026*/ 	.byte	0xff
	.zero		1


	//   ....[244]....
        /*1028*/ 	.word	0x00009040
        /*102c*/ 	.word	0x00000000
        /*1030*/ 	.word	0x00000000
        /*1034*/ 	.short	0x010a
        /*1036*/ 	.byte	0xff
	.zero		1


	//   ....[245]....
        /*1038*/ 	.word	0x000090a0
        /*103c*/ 	.word	0x00000000
        /*1040*/ 	.word	0x00000000
        /*1044*/ 	.short	0x010a
        /*1046*/ 	.byte	0xff
	.zero		1


	//   ....[246]....
        /*1048*/ 	.word	0x00009100
        /*104c*/ 	.word	0x00000000
        /*1050*/ 	.word	0x00000000
        /*1054*/ 	.short	0x010a
        /*1056*/ 	.byte	0xff
	.zero		1


	//   ....[247]....
        /*1058*/ 	.word	0x00009150
        /*105c*/ 	.word	0x00000002
        /*1060*/ 	.word	0x00000350
        /*1064*/ 	.short	0x010a
        /*1066*/ 	.byte	0xff
	.zero		1


	//   ....[248]....
        /*1068*/ 	.word	0x000091b0
        /*106c*/ 	.word	0x00000002
        /*1070*/ 	.word	0x00000300
        /*1074*/ 	.short	0x010a
        /*1076*/ 	.byte	0xff
	.zero		1


	//   ....[249]....
        /*1078*/ 	.word	0x00009200
        /*107c*/ 	.word	0x00000002
        /*1080*/ 	.word	0x000002f0
        /*1084*/ 	.short	0x010a
        /*1086*/ 	.byte	0xff
	.zero		1


	//   ....[250]....
        /*1088*/ 	.word	0x00009260
        /*108c*/ 	.word	0x00000000
        /*1090*/ 	.word	0x00000300
        /*1094*/ 	.short	0x010a
        /*1096*/ 	.byte	0xff
	.zero		1


	//   ....[251]....
        /*1098*/ 	.word	0x000092b0
        /*109c*/ 	.word	0x00000000
        /*10a0*/ 	.word	0x000002f0
        /*10a4*/ 	.short	0x010a
        /*10a6*/ 	.byte	0xff
	.zero		1


	//   ....[252]....
        /*10a8*/ 	.word	0x00009310
        /*10ac*/ 	.word	0x00000003
        /*10b0*/ 	.word	0x00000330
        /*10b4*/ 	.short	0x010a
        /*10b6*/ 	.byte	0xff
	.zero		1


	//   ....[253]....
        /*10b8*/ 	.word	0x00009370
        /*10bc*/ 	.word	0x00000000
        /*10c0*/ 	.word	0x00000000
        /*10c4*/ 	.short	0x010a
        /*10c6*/ 	.byte	0xff
	.zero		1


	//   ....[254]....
        /*10c8*/ 	.word	0x000093d0
        /*10cc*/ 	.word	0x00000000
        /*10d0*/ 	.word	0x00000000
        /*10d4*/ 	.short	0x010a
        /*10d6*/ 	.byte	0xff
	.zero		1


	//   ....[255]....
        /*10d8*/ 	.word	0x00009430
        /*10dc*/ 	.word	0x00000000
        /*10e0*/ 	.word	0x00000000
        /*10e4*/ 	.short	0x010a
        /*10e6*/ 	.byte	0xff
	.zero		1


	//   ....[0]....
        /*10e8*/ 	.word	0x00009490
        /*10ec*/ 	.word	0x00000000
        /*10f0*/ 	.word	0x00000000
        /*10f4*/ 	.short	0x010a
        /*10f6*/ 	.byte	0xff
	.zero		1


	//   ....[1]....
        /*10f8*/ 	.word	0x000094f0
        /*10fc*/ 	.word	0x00000000
        /*1100*/ 	.word	0x00000000
        /*1104*/ 	.short	0x010a
        /*1106*/ 	.byte	0xff
	.zero		1


	//   ....[2]....
        /*1108*/ 	.word	0x00009540
        /*110c*/ 	.word	0x00000003
        /*1110*/ 	.word	0x000002f0
        /*1114*/ 	.short	0x010a
        /*1116*/ 	.byte	0xff
	.zero		1


	//   ....[3]....
        /*1118*/ 	.word	0x000095a0
        /*111c*/ 	.word	0x00000000
        /*1120*/ 	.word	0x000002e8
        /*1124*/ 	.short	0x010a
        /*1126*/ 	.byte	0xff
	.zero		1


	//   ....[4]....
        /*1128*/ 	.word	0x00009600
        /*112c*/ 	.word	0x00000003
        /*1130*/ 	.word	0x000002d0
        /*1134*/ 	.short	0x010a
        /*1136*/ 	.byte	0xff
	.zero		1


	//   ....[5]....
        /*1138*/ 	.word	0x00009660
        /*113c*/ 	.word	0x00000000
        /*1140*/ 	.word	0x00000000
        /*1144*/ 	.short	0x010a
        /*1146*/ 	.byte	0xff
	.zero		1


	//   ....[6]....
        /*1148*/ 	.word	0x000096b0
        /*114c*/ 	.word	0x00000008
        /*1150*/ 	.word	0x000002f0
        /*1154*/ 	.short	0x010a
        /*1156*/ 	.byte	0xff
	.zero		1


	//   ....[7]....
        /*1158*/ 	.word	0x00009700
        /*115c*/ 	.word	0x00000000
        /*1160*/ 	.word	0x000002c0
        /*1164*/ 	.short	0x010a
        /*1166*/ 	.byte	0xff
	.zero		1


	//   ....[8]....
        /*1168*/ 	.word	0x00009750
        /*116c*/ 	.word	0x00000024
        /*1170*/ 	.word	0x00000310
        /*1174*/ 	.short	0x010a
        /*1176*/ 	.byte	0xff
	.zero		1


	//----- nvinfo : EIATTR_NUM_MBARRIERS
	.align		4
.L_47:
        /*1178*/ 	.byte	0x03, 0x38
        /*117a*/ 	.short	0x006e


	//----- nvinfo : EIATTR_EXIT_INSTR_OFFSETS
	.align		4
        /*117c*/ 	.byte	0x04, 0x1c
        /*117e*/ 	.short	(.L_49 - .L_48)


	//   ....[0]....
.L_48:
        /*1180*/ 	.word	0x00004440


	//   ....[1]....
        /*1184*/ 	.word	0x00004950


	//   ....[2]....
        /*1188*/ 	.word	0x000049b0


	//   ....[3]....
        /*118c*/ 	.word	0x00005850


	//   ....[4]....
        /*1190*/ 	.word	0x00006660


	//   ....[5]....
        /*1194*/ 	.word	0x000066a0


	//   ....[6]....
        /*1198*/ 	.word	0x00007ee0


	//   ....[7]....
        /*119c*/ 	.word	0x00007f60


	//   ....[8]....
        /*11a0*/ 	.word	0x00007f90


	//   ....[9]....
        /*11a4*/ 	.word	0x00007fc0


	//----- nvinfo : EIATTR_MAX_THREADS
	.align		4
.L_49:
        /*11a8*/ 	.byte	0x04, 0x05
        /*11aa*/ 	.short	(.L_51 - .L_50)
.L_50:
        /*11ac*/ 	.word	0x00000100
        /*11b0*/ 	.word	0x00000001
        /*11b4*/ 	.word	0x00000001


	//----- nvinfo : EIATTR_CRS_STACK_SIZE
	.align		4
.L_51:
        /*11b8*/ 	.byte	0x04, 0x1e
        /*11ba*/ 	.short	(.L_53 - .L_52)
.L_52:
        /*11bc*/ 	.word	0x00000000


	//----- nvinfo : EIATTR_CBANK_PARAM_SIZE
	.align		4
.L_53:
        /*11c0*/ 	.byte	0x03, 0x19
        /*11c2*/ 	.short	0x0800


	//----- nvinfo : EIATTR_PARAM_CBANK
	.align		4
        /*11c4*/ 	.byte	0x04, 0x0a
        /*11c6*/ 	.short	(.L_55 - .L_54)
	.align		4
.L_54:
        /*11c8*/ 	.word	index@(.nv.constant0._ZN7cutlass13device_kernelINS_4gemm6kernel13GemmUniversalIN4cute5tupleIJiiiiEEENS1_10collective13CollectiveMmaINS1_35MainloopSm100TmaUmmaWarpSpecializedILi44ELi2ELi4ENS5_IJNS4_1CILi2EEENSA_ILi1EEESC_EEEEENS5_IJNSA_ILi64EEENSA_ILi16EEENSA_ILi32EEEEEENS_10bfloat16_tENS5_IJlSC_lEEESJ_SK_NS4_8TiledMMAINS4_8MMA_AtomIJNS4_20SM100_MMA_F16BF16_SSISJ_SJ_fLi64ELi16ELNS4_4UMMA5MajorE0ELSP_0ELNSO_7ScaleInE0ELSQ_0EEEEEENS4_6LayoutINS5_IJSC_SC_SC_EEENS5_IJNSA_ILi0EEESV_SV_EEEEENS5_IJNS4_10UnderscoreESY_SY_EEEEENS4_13SM90_TMA_LOADENS4_14ComposedLayoutINS4_7SwizzleILi2ELi4ELi3EEENS4_18smem_ptr_flag_bitsILi16EEENST_INS5_IJNSA_ILi8EEESH_EEENS5_IJSH_SC_EEEEEEEvNS4_8identityENS4_23SM90_TMA_LOAD_MULTICASTES1B_vS1C_EENS_8epilogue10collective18CollectiveEpilogueINS1F_23Sm100TmaWarpSpecializedILi2ELi1ELi8ELb1ELb0EEEJSI_NS5_IJNST_ISF_SC_EENST_ISG_SC_EEEEESJ_SK_SJ_SK_NS1F_6fusion15FusionCallbacksIS1J_NS1N_17LinearCombinationISJ_fSJ_fLNS_15FloatRoundStyleE2EEESI_S1M_JEEENS4_5SM1004TMEM4LOAD26SM100_TMEM_LOAD_16dp256b2xES11_NS12_INS13_ILi1ELi4ELi3EEES16_NST_INS5_IJS17_SG_EEENS5_IJSG_SC_EEEEEEENS4_17SM75_U32x4_LDSM_NENS4_14SM90_TMA_STOREES21_NS4_17SM90_U32x4_STSM_NENS4_39AutoVectorizingCopyWithAssumedAlignmentILi128EEEEEEvvEEEEvNT_6ParamsE)
        /*11cc*/ 	.short	0x0380
        /*11ce*/ 	.short	0x0800


	//----- nvinfo : EIATTR_SW_WAR
	.align		4
.L_55:
        /*11d0*/ 	.byte	0x04, 0x36
        /*11d2*/ 	.short	(.L_57 - .L_56)
.L_56:
        /*11d4*/ 	.word	0x00000008
.L_57:


//--------------------- .nv.callgraph             --------------------------
	.section	.nv.callgraph,"",@"SHT_CUDA_CALLGRAPH"
	.align	4
	.sectionentsize	8
	.align		4
        /*0000*/ 	.word	0x00000000
	.align		4
        /*0004*/ 	.word	0xffffffff
	.align		4
        /*0008*/ 	.word	index@(_ZN7cutlass13device_kernelINS_4gemm6kernel13GemmUniversalIN4cute5tupleIJiiiiEEENS1_10collective13CollectiveMmaINS1_35MainloopSm100TmaUmmaWarpSpecializedILi44ELi2ELi4ENS5_IJNS4_1CILi2EEENSA_ILi1EEESC_EEEEENS5_IJNSA_ILi64EEENSA_ILi16EEENSA_ILi32EEEEEENS_10bfloat16_tENS5_IJlSC_lEEESJ_SK_NS4_8TiledMMAINS4_8MMA_AtomIJNS4_20SM100_MMA_F16BF16_SSISJ_SJ_fLi64ELi16ELNS4_4UMMA5MajorE0ELSP_0ELNSO_7ScaleInE0ELSQ_0EEEEEENS4_6LayoutINS5_IJSC_SC_SC_EEENS5_IJNSA_ILi0EEESV_SV_EEEEENS5_IJNS4_10UnderscoreESY_SY_EEEEENS4_13SM90_TMA_LOADENS4_14ComposedLayoutINS4_7SwizzleILi2ELi4ELi3EEENS4_18smem_ptr_flag_bitsILi16EEENST_INS5_IJNSA_ILi8EEESH_EEENS5_IJSH_SC_EEEEEEEvNS4_8identityENS4_23SM90_TMA_LOAD_MULTICASTES1B_vS1C_EENS_8epilogue10collective18CollectiveEpilogueINS1F_23Sm100TmaWarpSpecializedILi2ELi1ELi8ELb1ELb0EEEJSI_NS5_IJNST_ISF_SC_EENST_ISG_SC_EEEEESJ_SK_SJ_SK_NS1F_6fusion15FusionCallbacksIS1J_NS1N_17LinearCombinationISJ_fSJ_fLNS_15FloatRoundStyleE2EEESI_S1M_JEEENS4_5SM1004TMEM4LOAD26SM100_TMEM_LOAD_16dp256b2xES11_NS12_INS13_ILi1ELi4ELi3EEES16_NST_INS5_IJS17_SG_EEENS5_IJSG_SC_EEEEEEENS4_17SM75_U32x4_LDSM_NENS4_14SM90_TMA_STOREES21_NS4_17SM90_U32x4_STSM_NENS4_39AutoVectorizingCopyWithAssumedAlignmentILi128EEEEEEvvEEEEvNT_6ParamsE)
	.align		4
        /*000c*/ 	.word	index@(__assertfail)
	.align		4
        /*0010*/ 	.word	0x00000000
	.align		4
        /*0014*/ 	.word	0xfffffffe
	.align		4
        /*0018*/ 	.word	0x00000000
	.align		4
        /*001c*/ 	.word	0xfffffffd
	.align		4
        /*0020*/ 	.word	0x00000000
	.align		4
        /*0024*/ 	.word	0xfffffffc


//--------------------- .nv.constant4             --------------------------
	.section	.nv.constant4,"a",@progbits
	.align	8
	.align		8
.nv.constant4:
        /*0000*/ 	.dword	__assertfail
	.align		8
        /*0008*/ 	.dword	__unnamed_1
	.align		8
        /*0010*/ 	.dword	__unnamed_2
	.align		8
        /*0018*/ 	.dword	_ZN40_INTERNAL_61c203e8_4_k_cu_39caf632_140344cuda3std3__45__cpo5beginE
	.align		8
        /*0020*/ 	.dword	_ZN40_INTERNAL_61c203e8_4_k_cu_39caf632_140344cuda3std3__45__cpo3endE
	.align		8
        /*0028*/ 	.dword	_ZN40_INTERNAL_61c203e8_4_k_cu_39caf632_140344cuda3std3__45__cpo6cbeginE
	.align		8
        /*0030*/ 	.dword	_ZN40_INTERNAL_61c203e8_4_k_cu_39caf632_140344cuda3std3__45__cpo4cendE
	.align		8
        /*0038*/ 	.dword	_ZN40_INTERNAL_61c203e8_4_k_cu_39caf632_140344cuda3std3__442_GLOBAL__N__61c203e8_4_k_cu_39caf632_140346ignoreE
	.align		8
        /*0040*/ 	.dword	_ZN40_INTERNAL_61c203e8_4_k_cu_39caf632_140344cuda3std3__419piecewise_constructE
	.align		8
        /*0048*/ 	.dword	_ZN40_INTERNAL_61c203e8_4_k_cu_39caf632_140344cuda3std3__48in_placeE
	.align		8
        /*0050*/ 	.dword	_ZN40_INTERNAL_61c203e8_4_k_cu_39caf632_140344cuda3std6ranges3__45__cpo4swapE
	.align		8
        /*0058*/ 	.dword	_ZN40_INTERNAL_61c203e8_4_k_cu_39caf632_140344cuda3std6ranges3__45__cpo9iter_moveE
	.align		8
        /*0060*/ 	.dword	_ZN40_INTERNAL_61c203e8_4_k_cu_39caf632_140344cute7productE
	.align		8
        /*0068*/ 	.dword	_ZN40_INTERNAL_61c203e8_4_k_cu_39caf632_140344cute1_E
	.align		8
        /*0070*/ 	.dword	$str$25
	.align		8
        /*0078*/ 	.dword	$str$26
	.align		8
        /*0080*/ 	.dword	$str$27
	.align		8
        /*0088*/ 	.dword	$str$28


//--------------------- .text._ZN7cutlass13device_kernelINS_4gemm6kernel13GemmUniversalIN4cute5tupleIJiiiiEEENS1_10collective13CollectiveMmaINS1_35MainloopSm100TmaUmmaWarpSpecializedILi44ELi2ELi4ENS5_IJNS4_1CILi2EEENSA_ILi1EEESC_EEEEENS5_IJNSA_ILi64EEENSA_ILi16EEENSA_ILi32EEEEEENS_10bfloat16_tENS5_IJlSC_lEEESJ_SK_NS4_8TiledMMAINS4_8MMA_AtomIJNS4_20SM100_MMA_F16BF16_SSISJ_SJ_fLi64ELi16ELNS4_4UMMA5MajorE0ELSP_0ELNSO_7ScaleInE0ELSQ_0EEEEEENS4_6LayoutINS5_IJSC_SC_SC_EEENS5_IJNSA_ILi0EEESV_SV_EEEEENS5_IJNS4_10UnderscoreESY_SY_EEEEENS4_13SM90_TMA_LOADENS4_14ComposedLayoutINS4_7SwizzleILi2ELi4ELi3EEENS4_18smem_ptr_flag_bitsILi16EEENST_INS5_IJNSA_ILi8EEESH_EEENS5_IJSH_SC_EEEEEEEvNS4_8identityENS4_23SM90_TMA_LOAD_MULTICASTES1B_vS1C_EENS_8epilogue10collective18CollectiveEpilogueINS1F_23Sm100TmaWarpSpecializedILi2ELi1ELi8ELb1ELb0EEEJSI_NS5_IJNST_ISF_SC_EENST_ISG_SC_EEEEESJ_SK_SJ_SK_NS1F_6fusion15FusionCallbacksIS1J_NS1N_17LinearCombinationISJ_fSJ_fLNS_15FloatRoundStyleE2EEESI_S1M_JEEENS4_5SM1004TMEM4LOAD26SM100_TMEM_LOAD_16dp256b2xES11_NS12_INS13_ILi1ELi4ELi3EEES16_NST_INS5_IJS17_SG_EEENS5_IJSG_SC_EEEEEEENS4_17SM75_U32x4_LDSM_NENS4_14SM90_TMA_STOREES21_NS4_17SM90_U32x4_STSM_NENS4_39AutoVectorizingCopyWithAssumedAlignmentILi128EEEEEEvvEEEEvNT_6ParamsE --------------------------
	.section	.text._ZN7cutlass13device_kernelINS_4gemm6kernel13GemmUniversalIN4cute5tupleIJiiiiEEENS1_10collective13CollectiveMmaINS1_35MainloopSm100TmaUmmaWarpSpecializedILi44ELi2ELi4ENS5_IJNS4_1CILi2EEENSA_ILi1EEESC_EEEEENS5_IJNSA_ILi64EEENSA_ILi16EEENSA_ILi32EEEEEENS_10bfloat16_tENS5_IJlSC_lEEESJ_SK_NS4_8TiledMMAINS4_8MMA_AtomIJNS4_20SM100_MMA_F16BF16_SSISJ_SJ_fLi64ELi16ELNS4_4UMMA5MajorE0ELSP_0ELNSO_7ScaleInE0ELSQ_0EEEEEENS4_6LayoutINS5_IJSC_SC_SC_EEENS5_IJNSA_ILi0EEESV_SV_EEEEENS5_IJNS4_10UnderscoreESY_SY_EEEEENS4_13SM90_TMA_LOADENS4_14ComposedLayoutINS4_7SwizzleILi2ELi4ELi3EEENS4_18smem_ptr_flag_bitsILi16EEENST_INS5_IJNSA_ILi8EEESH_EEENS5_IJSH_SC_EEEEEEEvNS4_8identityENS4_23SM90_TMA_LOAD_MULTICASTES1B_vS1C_EENS_8epilogue10collective18CollectiveEpilogueINS1F_23Sm100TmaWarpSpecializedILi2ELi1ELi8ELb1ELb0EEEJSI_NS5_IJNST_ISF_SC_EENST_ISG_SC_EEEEESJ_SK_SJ_SK_NS1F_6fusion15FusionCallbacksIS1J_NS1N_17LinearCombinationISJ_fSJ_fLNS_15FloatRoundStyleE2EEESI_S1M_JEEENS4_5SM1004TMEM4LOAD26SM100_TMEM_LOAD_16dp256b2xES11_NS12_INS13_ILi1ELi4ELi3EEES16_NST_INS5_IJS17_SG_EEENS5_IJSG_SC_EEEEEEENS4_17SM75_U32x4_LDSM_NENS4_14SM90_TMA_STOREES21_NS4_17SM90_U32x4_STSM_NENS4_39AutoVectorizingCopyWithAssumedAlignmentILi128EEEEEEvvEEEEvNT_6ParamsE,"ax",@progbits
	.align	128
.text._ZN7cutlass13device_kernelINS_4gemm6kernel13GemmUniversalIN4cute5tupleIJiiiiEEENS1_10collective13CollectiveMmaINS1_35MainloopSm100TmaUmmaWarpSpecializedILi44ELi2ELi4ENS5_IJNS4_1CILi2EEENSA_ILi1EEESC_EEEEENS5_IJNSA_ILi64EEENSA_ILi16EEENSA_ILi32EEEEEENS_10bfloat16_tENS5_IJlSC_lEEESJ_SK_NS4_8TiledMMAINS4_8MMA_AtomIJNS4_20SM100_MMA_F16BF16_SSISJ_SJ_fLi64ELi16ELNS4_4UMMA5MajorE0ELSP_0ELNSO_7ScaleInE0ELSQ_0EEEEEENS4_6LayoutINS5_IJSC_SC_SC_EEENS5_IJNSA_ILi0EEESV_SV_EEEEENS5_IJNS4_10UnderscoreESY_SY_EEEEENS4_13SM90_TMA_LOADENS4_14ComposedLayoutINS4_7SwizzleILi2ELi4ELi3EEENS4_18smem_ptr_flag_bitsILi16EEENST_INS5_IJNSA_ILi8EEESH_EEENS5_IJSH_SC_EEEEEEEvNS4_8identityENS4_23SM90_TMA_LOAD_MULTICASTES1B_vS1C_EENS_8epilogue10collective18CollectiveEpilogueINS1F_23Sm100TmaWarpSpecializedILi2ELi1ELi8ELb1ELb0EEEJSI_NS5_IJNST_ISF_SC_EENST_ISG_SC_EEEEESJ_SK_SJ_SK_NS1F_6fusion15FusionCallbacksIS1J_NS1N_17LinearCombinationISJ_fSJ_fLNS_15FloatRoundStyleE2EEESI_S1M_JEEENS4_5SM1004TMEM4LOAD26SM100_TMEM_LOAD_16dp256b2xES11_NS12_INS13_ILi1ELi4ELi3EEES16_NST_INS5_IJS17_SG_EEENS5_IJSG_SC_EEEEEEENS4_17SM75_U32x4_LDSM_NENS4_14SM90_TMA_STOREES21_NS4_17SM90_U32x4_STSM_NENS4_39AutoVectorizingCopyWithAssumedAlignmentILi128EEEEEEvvEEEEvNT_6ParamsE:
        .type           _ZN7cutlass13device_kernelINS_4gemm6kernel13GemmUniversalIN4cute5tupleIJiiiiEEENS1_10collective13CollectiveMmaINS1_35MainloopSm100TmaUmmaWarpSpecializedILi44ELi2ELi4ENS5_IJNS4_1CILi2EEENSA_ILi1EEESC_EEEEENS5_IJNSA_ILi64EEENSA_ILi16EEENSA_ILi32EEEEEENS_10bfloat16_tENS5_IJlSC_lEEESJ_SK_NS4_8TiledMMAINS4_8MMA_AtomIJNS4_20SM100_MMA_F16BF16_SSISJ_SJ_fLi64ELi16ELNS4_4UMMA5MajorE0ELSP_0ELNSO_7ScaleInE0ELSQ_0EEEEEENS4_6LayoutINS5_IJSC_SC_SC_EEENS5_IJNSA_ILi0EEESV_SV_EEEEENS5_IJNS4_10UnderscoreESY_SY_EEEEENS4_13SM90_TMA_LOADENS4_14ComposedLayoutINS4_7SwizzleILi2ELi4ELi3EEENS4_18smem_ptr_flag_bitsILi16EEENST_INS5_IJNSA_ILi8EEESH_EEENS5_IJSH_SC_EEEEEEEvNS4_8identityENS4_23SM90_TMA_LOAD_MULTICASTES1B_vS1C_EENS_8epilogue10collective18CollectiveEpilogueINS1F_23Sm100TmaWarpSpecializedILi2ELi1ELi8ELb1ELb0EEEJSI_NS5_IJNST_ISF_SC_EENST_ISG_SC_EEEEESJ_SK_SJ_SK_NS1F_6fusion15FusionCallbacksIS1J_NS1N_17LinearCombinationISJ_fSJ_fLNS_15FloatRoundStyleE2EEESI_S1M_JEEENS4_5SM1004TMEM4LOAD26SM100_TMEM_LOAD_16dp256b2xES11_NS12_INS13_ILi1ELi4ELi3EEES16_NST_INS5_IJS17_SG_EEENS5_IJSG_SC_EEEEEEENS4_17SM75_U32x4_LDSM_NENS4_14SM90_TMA_STOREES21_NS4_17SM90_U32x4_STSM_NENS4_39AutoVectorizingCopyWithAssumedAlignmentILi128EEEEEEvvEEEEvNT_6ParamsE,@function
        .size           _ZN7cutlass13device_kernelINS_4gemm6kernel13GemmUniversalIN4cute5tupleIJiiiiEEENS1_10collective13CollectiveMmaINS1_35MainloopSm100TmaUmmaWarpSpecializedILi44ELi2ELi4ENS5_IJNS4_1CILi2EEENSA_ILi1EEESC_EEEEENS5_IJNSA_ILi64EEENSA_ILi16EEENSA_ILi32EEEEEENS_10bfloat16_tENS5_IJlSC_lEEESJ_SK_NS4_8TiledMMAINS4_8MMA_AtomIJNS4_20SM100_MMA_F16BF16_SSISJ_SJ_fLi64ELi16ELNS4_4UMMA5MajorE0ELSP_0ELNSO_7ScaleInE0ELSQ_0EEEEEENS4_6LayoutINS5_IJSC_SC_SC_EEENS5_IJNSA_ILi0EEESV_SV_EEEEENS5_IJNS4_10UnderscoreESY_SY_EEEEENS4_13SM90_TMA_LOADENS4_14ComposedLayoutINS4_7SwizzleILi2ELi4ELi3EEENS4_18smem_ptr_flag_bitsILi16EEENST_INS5_IJNSA_ILi8EEESH_EEENS5_IJSH_SC_EEEEEEEvNS4_8identityENS4_23SM90_TMA_LOAD_MULTICASTES1B_vS1C_EENS_8epilogue10collective18CollectiveEpilogueINS1F_23Sm100TmaWarpSpecializedILi2ELi1ELi8ELb1ELb0EEEJSI_NS5_IJNST_ISF_SC_EENST_ISG_SC_EEEEESJ_SK_SJ_SK_NS1F_6fusion15FusionCallbacksIS1J_NS1N_17LinearCombinationISJ_fSJ_fLNS_15FloatRoundStyleE2EEESI_S1M_JEEENS4_5SM1004TMEM4LOAD26SM100_TMEM_LOAD_16dp256b2xES11_NS12_INS13_ILi1ELi4ELi3EEES16_NST_INS5_IJS17_SG_EEENS5_IJSG_SC_EEEEEEENS4_17SM75_U32x4_LDSM_NENS4_14SM90_TMA_STOREES21_NS4_17SM90_U32x4_STSM_NENS4_39AutoVectorizingCopyWithAssumedAlignmentILi128EEEEEEvvEEEEvNT_6ParamsE,(.L_x_265 - _ZN7cutlass13device_kernelINS_4gemm6kernel13GemmUniversalIN4cute5tupleIJiiiiEEENS1_10collective13CollectiveMmaINS1_35MainloopSm100TmaUmmaWarpSpecializedILi44ELi2ELi4ENS5_IJNS4_1CILi2EEENSA_ILi1EEESC_EEEEENS5_IJNSA_ILi64EEENSA_ILi16EEENSA_ILi32EEEEEENS_10bfloat16_tENS5_IJlSC_lEEESJ_SK_NS4_8TiledMMAINS4_8MMA_AtomIJNS4_20SM100_MMA_F16BF16_SSISJ_SJ_fLi64ELi16ELNS4_4UMMA5MajorE0ELSP_0ELNSO_7ScaleInE0ELSQ_0EEEEEENS4_6LayoutINS5_IJSC_SC_SC_EEENS5_IJNSA_ILi0EEESV_SV_EEEEENS5_IJNS4_10UnderscoreESY_SY_EEEEENS4_13SM90_TMA_LOADENS4_14ComposedLayoutINS4_7SwizzleILi2ELi4ELi3EEENS4_18smem_ptr_flag_bitsILi16EEENST_INS5_IJNSA_ILi8EEESH_EEENS5_IJSH_SC_EEEEEEEvNS4_8identityENS4_23SM90_TMA_LOAD_MULTICASTES1B_vS1C_EENS_8epilogue10collective18CollectiveEpilogueINS1F_23Sm100TmaWarpSpecializedILi2ELi1ELi8ELb1ELb0EEEJSI_NS5_IJNST_ISF_SC_EENST_ISG_SC_EEEEESJ_SK_SJ_SK_NS1F_6fusion15FusionCallbacksIS1J_NS1N_17LinearCombinationISJ_fSJ_fLNS_15FloatRoundStyleE2EEESI_S1M_JEEENS4_5SM1004TMEM4LOAD26SM100_TMEM_LOAD_16dp256b2xES11_NS12_INS13_ILi1ELi4ELi3EEES16_NST_INS5_IJS17_SG_EEENS5_IJSG_SC_EEEEEEENS4_17SM75_U32x4_LDSM_NENS4_14SM90_TMA_STOREES21_NS4_17SM90_U32x4_STSM_NENS4_39AutoVectorizingCopyWithAssumedAlignmentILi128EEEEEEvvEEEEvNT_6ParamsE)
        .other          _ZN7cutlass13device_kernelINS_4gemm6kernel13GemmUniversalIN4cute5tupleIJiiiiEEENS1_10collective13CollectiveMmaINS1_35MainloopSm100TmaUmmaWarpSpecializedILi44ELi2ELi4ENS5_IJNS4_1CILi2EEENSA_ILi1EEESC_EEEEENS5_IJNSA_ILi64EEENSA_ILi16EEENSA_ILi32EEEEEENS_10bfloat16_tENS5_IJlSC_lEEESJ_SK_NS4_8TiledMMAINS4_8MMA_AtomIJNS4_20SM100_MMA_F16BF16_SSISJ_SJ_fLi64ELi16ELNS4_4UMMA5MajorE0ELSP_0ELNSO_7ScaleInE0ELSQ_0EEEEEENS4_6LayoutINS5_IJSC_SC_SC_EEENS5_IJNSA_ILi0EEESV_SV_EEEEENS5_IJNS4_10UnderscoreESY_SY_EEEEENS4_13SM90_TMA_LOADENS4_14ComposedLayoutINS4_7SwizzleILi2ELi4ELi3EEENS4_18smem_ptr_flag_bitsILi16EEENST_INS5_IJNSA_ILi8EEESH_EEENS5_IJSH_SC_EEEEEEEvNS4_8identityENS4_23SM90_TMA_LOAD_MULTICASTES1B_vS1C_EENS_8epilogue10collective18CollectiveEpilogueINS1F_23Sm100TmaWarpSpecializedILi2ELi1ELi8ELb1ELb0EEEJSI_NS5_IJNST_ISF_SC_EENST_ISG_SC_EEEEESJ_SK_SJ_SK_NS1F_6fusion15FusionCallbacksIS1J_NS1N_17LinearCombinationISJ_fSJ_fLNS_15FloatRoundStyleE2EEESI_S1M_JEEENS4_5SM1004TMEM4LOAD26SM100_TMEM_LOAD_16dp256b2xES11_NS12_INS13_ILi1ELi4ELi3EEES16_NST_INS5_IJS17_SG_EEENS5_IJSG_SC_EEEEEEENS4_17SM75_U32x4_LDSM_NENS4_14SM90_TMA_STOREES21_NS4_17SM90_U32x4_STSM_NENS4_39AutoVectorizingCopyWithAssumedAlignmentILi128EEEEEEvvEEEEvNT_6ParamsE,@"STO_CUDA_ENTRY STV_DEFAULT"
_ZN7cutlass13device_kernelINS_4gemm6kernel13GemmUniversalIN4cute5tupleIJiiiiEEENS1_10collective13CollectiveMmaINS1_35MainloopSm100TmaUmmaWarpSpecializedILi44ELi2ELi4ENS5_IJNS4_1CILi2EEENSA_ILi1EEESC_EEEEENS5_IJNSA_ILi64EEENSA_ILi16EEENSA_ILi32EEEEEENS_10bfloat16_tENS5_IJlSC_lEEESJ_SK_NS4_8TiledMMAINS4_8MMA_AtomIJNS4_20SM100_MMA_F16BF16_SSISJ_SJ_fLi64ELi16ELNS4_4UMMA5MajorE0ELSP_0ELNSO_7ScaleInE0ELSQ_0EEEEEENS4_6LayoutINS5_IJSC_SC_SC_EEENS5_IJNSA_ILi0EEESV_SV_EEEEENS5_IJNS4_10UnderscoreESY_SY_EEEEENS4_13SM90_TMA_LOADENS4_14ComposedLayoutINS4_7SwizzleILi2ELi4ELi3EEENS4_18smem_ptr_flag_bitsILi16EEENST_INS5_IJNSA_ILi8EEESH_EEENS5_IJSH_SC_EEEEEEEvNS4_8identityENS4_23SM90_TMA_LOAD_MULTICASTES1B_vS1C_EENS_8epilogue10collective18CollectiveEpilogueINS1F_23Sm100TmaWarpSpecializedILi2ELi1ELi8ELb1ELb0EEEJSI_NS5_IJNST_ISF_SC_EENST_ISG_SC_EEEEESJ_SK_SJ_SK_NS1F_6fusion15FusionCallbacksIS1J_NS1N_17LinearCombinationISJ_fSJ_fLNS_15FloatRoundStyleE2EEESI_S1M_JEEENS4_5SM1004TMEM4LOAD26SM100_TMEM_LOAD_16dp256b2xES11_NS12_INS13_ILi1ELi4ELi3EEES16_NST_INS5_IJS17_SG_EEENS5_IJSG_SC_EEEEEEENS4_17SM75_U32x4_LDSM_NENS4_14SM90_TMA_STOREES21_NS4_17SM90_U32x4_STSM_NENS4_39AutoVectorizingCopyWithAssumedAlignmentILi128EEEEEEvvEEEEvNT_6ParamsE:
[----:B------:R-:W1:Y:S01]  /*0000*/  LDC R1, c[0x0][0x37c] ;  /* 0x0000df00ff017b82 */ /* 0x000e620000000800 */
[----:B------:R-:W2:Y:S01]  /*0010*/  S2R R48, SR_TID.X ;  /* 0x0000000000307919 */ /* 0x000ea20000002100 */
[----:B------:R-:W3:Y:S01]  /*0020*/  LDCU.64 UR8, c[0x0][0x890] ;  /* 0x00011200ff0877ac */ /* 0x000ee20008000a00 */
[----:B------:R-:W-:Y:S02]  /*0030*/  PRMT R23, RZ, 0x7610, R23 ;  /* 0x00007610ff177816 */ /* 0x000fe40000000017 */
[----:B------:R-:W-:Y:S01]  /*0040*/  ELECT P3, URZ, PT ;  /* 0x0000000000ff782f */ /* 0x000fe20003860000 */
[----:B---3--:R-:W-:-:S04]  /*0050*/  UISETP.NE.U32.AND UP0, UPT, UR8, URZ, UPT ;  /* 0x000000ff0800728c */ /* 0x008fc8000bf05070 */
[----:B------:R-:W-:Y:S01]  /*0060*/  UISETP.NE.AND.EX UP0, UPT, UR9, URZ, UPT, UP0 ;  /* 0x000000ff0900728c */ /* 0x000fe2000bf05300 */
[----:B--2---:R-:W-:-:S05]  /*0070*/  SHF.R.U32.HI R40, RZ, 0x5, R48 ;  /* 0x00000005ff287819 */ /* 0x004fca0000011630 */
[----:B------:R-:W2:Y:S02]  /*0080*/  SHFL.IDX PT, R0, R40, RZ, 0x1f ;  /* 0x00001fff28007589 */ /* 0x000ea400000e0000 */
[----:B--2---:R-:W-:Y:S01]  /*0090*/  R2UR UR18, R0 ;  /* 0x00000000001272ca */ /* 0x004fe200000e0000 */
[----:B-1----:R-:W-:-:S14]  /*00a0*/  BRA.U UP0, `(.L_x_0) ;  /* 0x0000000100307547 */ /* 0x002fdc000b800000 */
[----:B------:R-:W1:Y:S02]  /*00b0*/  LDCU.64 UR4, c[0x0][0x888] ;  /* 0x00011100ff0477ac */ /* 0x000e640008000a00 */
[----:B-1----:R-:W-:-:S04]  /*00c0*/  UISETP.NE.U32.AND UP0, UPT, UR4, URZ, UPT ;  /* 0x000000ff0400728c */ /* 0x002fc8000bf05070 */
[----:B------:R-:W-:-:S09]  /*00d0*/  UISETP.NE.AND.EX UP0, UPT, UR5, URZ, UPT, UP0 ;  /* 0x000000ff0500728c */ /* 0x000fd2000bf05300 */
[----:B------:R-:W-:Y:S05]  /*00e0*/  BRA.U !UP0, `(.L_x_1) ;  /* 0x0000000108147547 */ /* 0x000fea000b800000 */
[----:B------:R-:W1:Y:S01]  /*00f0*/  LDC.64 R2, c[0x0][0x888] ;  /* 0x00022200ff027b82 */ /* 0x000e620000000a00 */
[----:B------:R-:W1:Y:S02]  /*0100*/  LDCU.64 UR4, c[0x0][0x358] ;  /* 0x00006b00ff0477ac */ /* 0x000e640008000a00 */
[----:B-1----:R1:W5:Y:S01]  /*0110*/  LDG.E R19, desc[UR4][R2.64] ;  /* 0x0000000402137981 */ /* 0x002362000c1e1900 */
[----:B------:R-:W-:Y:S01]  /*0120*/  HFMA2 R23, -RZ, RZ, 0, 5.9604644775390625e-08 ;  /* 0x00000001ff177431 */ /* 0x000fe200000001ff */
[----:B------:R-:W-:Y:S05]  /*0130*/  BRA `(.L_x_0) ;  /* 0x00000000000c7947 */ /* 0x000fea0003800000 */
.L_x_1:
[----:B------:R-:W1:Y:S01]  /*0140*/  LDCU UR4, c[0x0][0x880] ;  /* 0x00011000ff0477ac */ /* 0x000e620008000800 */
[----:B------:R-:W-:Y:S01]  /*0150*/  HFMA2 R23, -RZ, RZ, 0, 5.9604644775390625e-08 ;  /* 0x00000001ff177431 */ /* 0x000fe200000001ff */
[----:B-1----:R-:W-:-:S07]  /*0160*/  MOV R19, UR4 ;  /* 0x0000000400137c02 */ /* 0x002fce0008000f00 */
.L_x_0:
[----:B------:R-:W2:Y:S02]  /*0170*/  LDCU.64 UR4, c[0x0][0x8b0] ;  /* 0x00011600ff0477ac */ /* 0x000ea40008000a00 */
[----:B--2---:R-:W-:-:S04]  /*0180*/  UISETP.NE.U32.AND UP0, UPT, UR4, URZ, UPT ;  /* 0x000000ff0400728c */ /* 0x004fc8000bf05070 */
[----:B------:R-:W-:-:S09]  /*0190*/  UISETP.NE.AND.EX UP0, UPT, UR5, URZ, UPT, UP0 ;  /* 0x000000ff0500728c */ /* 0x000fd2000bf05300 */
[----:B------:R-:W-:Y:S05]  /*01a0*/  BRA.U UP0, `(.L_x_2) ;  /* 0x0000000100287547 */ /* 0x000fea000b800000 */
[----:B------:R-:W2:Y:S02]  /*01b0*/  LDCU.64 UR4, c[0x0][0x8a8] ;  /* 0x00011500ff0477ac */ /* 0x000ea40008000a00 */
[----:B--2---:R-:W-:-:S04]  /*01c0*/  UISETP.NE.U32.AND UP0, UPT, UR4, URZ, UPT ;  /* 0x000000ff0400728c */ /* 0x004fc8000bf05070 */
[----:B------:R-:W-:-:S09]  /*01d0*/  UISETP.NE.AND.EX UP0, UPT, UR5, URZ, UPT, UP0 ;  /* 0x000000ff0500728c */ /* 0x000fd2000bf05300 */
[----:B------:R-:W-:Y:S05]  /*01e0*/  BRA.U !UP0, `(.L_x_3) ;  /* 0x0000000108107547 */ /* 0x000fea000b800000 */
[----:B-1----:R-:W1:Y:S01]  /*01f0*/  LDC.64 R2, c[0x0][0x8a8] ;  /* 0x00022a00ff027b82 */ /* 0x002e620000000a00 */
[----:B------:R-:W1:Y:S02]  /*0200*/  LDCU.64 UR4, c[0x0][0x358] ;  /* 0x00006b00ff0477ac */ /* 0x000e640008000a00 */
[----:B-1----:R2:W5:Y:S01]  /*0210*/  LDG.E R17, desc[UR4][R2.64] ;  /* 0x0000000402117981 */ /* 0x002562000c1e1900 */
[----:B------:R-:W-:Y:S05]  /*0220*/  BRA `(.L_x_2) ;  /* 0x0000000000087947 */ /* 0x000fea0003800000 */
.L_x_3:
[----:B------:R-:W2:Y:S02]  /*0230*/  LDCU UR4, c[0x0][0x8a0] ;  /* 0x00011400ff0477ac */ /* 0x000ea40008000800 */
[----:B--2---:R-:W-:Y:S02]  /*0240*/  MOV R17, UR4 ;  /* 0x0000000400117c02 */ /* 0x004fe40008000f00 */
.L_x_2:
[----:B------:R-:W-:Y:S01]  /*0250*/  IMAD.U32 R0, RZ, RZ, UR18 ;  /* 0x00000012ff007e24 */ /* 0x000fe2000f8e00ff */
[----:B------:R-:W-:Y:S04]  /*0260*/  BSSY.RECONVERGENT B0, `(.L_x_4) ;  /* 0x000000c000007945 */ /* 0x000fe80003800200 */
[C---:B------:R-:W-:Y:S02]  /*0270*/  ISETP.NE.OR P1, PT, R0.reuse, 0x1, !P3 ;  /* 0x000000010000780c */ /* 0x040fe40005f25670 */
[----:B------:R-:W-:-:S11]  /*0280*/  ISETP.NE.OR P0, PT, R0, 0x3, !P3 ;  /* 0x000000030000780c */ /* 0x000fd60005f05670 */
[----:B------:R-:W-:Y:S05]  /*0290*/  @P1 BRA `(.L_x_5) ;  /* 0x0000000000201947 */ /* 0x000fea0003800000 */
[----:B------:R-:W3:Y:S02]  /*02a0*/  LDCU.64 UR4, c[0x0][0x348] ;  /* 0x00006900ff0477ac */ /* 0x000ee40008000a00 */
[----:B---3--:R-:W-:Y:S02]  /*02b0*/  UIADD3 UR6, UP1, UPT, UR4, 0x80, URZ ;  /* 0x0000008004067890 */ /* 0x008fe4000ff3e0ff */
[----:B------:R-:W-:Y:S02]  /*02c0*/  UIADD3 UR4, UP0, UPT, UR4, 0x180, URZ ;  /* 0x0000018004047890 */ /* 0x000fe4000ff1e0ff */
[----:B------:R-:W-:Y:S02]  /*02d0*/  UIADD3.X UR7, UPT, UPT, URZ, UR5, URZ, UP1, !UPT ;  /* 0x00000005ff077290 */ /* 0x000fe40008ffe4ff */
[----:B------:R-:W-:-:S07]  /*02e0*/  UIADD3.X UR5, UPT, UPT, URZ, UR5, URZ, UP0, !UPT ;  /* 0x00000005ff057290 */ /* 0x000fce00087fe4ff */
[----:B------:R3:W-:Y:S02]  /*02f0*/  UTMACCTL.PF [UR6] ;  /* 0x00000000060079b9 */ /* 0x0007e40008040000 */
[----:B------:R3:W-:Y:S02]  /*0300*/  UTMACCTL.PF [UR4] ;  /* 0x00000000040079b9 */ /* 0x0007e40008040000 */
[----:B---3--:R-:W-:Y:S01]  /*0310*/  NOP ;  /* 0x0000000000007918 */ /* 0x008fe20000000000 */
.L_x_5:
[----:B------:R-:W-:Y:S05]  /*0320*/  BSYNC.RECONVERGENT B0 ;  /* 0x0000000000007941 */ /* 0x000fea0003800200 */
.L_x_4:
[----:B------:R-:W-:Y:S04]  /*0330*/  BSSY.RECONVERGENT B0, `(.L_x_6) ;  /* 0x000000a000007945 */ /* 0x000fe80003800200 */
        /* <DEDUP_REMOVED lines=9> */
.L_x_7:
[----:B------:R-:W-:Y:S05]  /*03d0*/  BSYNC.RECONVERGENT B0 ;  /* 0x0000000000007941 */ /* 0x000fea0003800200 */
.L_x_6:
[----:B------:R-:W3:Y:S01]  /*03e0*/  LDCU.64 UR4, c[0x0][0x888] ;  /* 0x00011100ff0477ac */ /* 0x000ee20008000a00 */
[----:B------:R-:W-:Y:S02]  /*03f0*/  UISETP.EQ.U32.AND UP2, UPT, UR8, URZ, UPT ;  /* 0x000000ff0800728c */ /* 0x000fe4000bf42070 */
[----:B------:R-:W-:Y:S02]  /*0400*/  UPLOP3.LUT UP3, UPT, UPT, UPT, UPT, 0x80, 0x8 ;  /* 0x000000000008789c */ /* 0x000fe40003f6f070 */
[----:B---3--:R-:W-:-:S04]  /*0410*/  UISETP.NE.U32.AND UP0, UPT, UR4, URZ, UPT ;  /* 0x000000ff0400728c */ /* 0x008fc8000bf05070 */
[----:B------:R-:W-:-:S04]  /*0420*/  UISETP.NE.AND.EX UP1, UPT, UR5, URZ, UPT, UP0 ;  /* 0x000000ff0500728c */ /* 0x000fc8000bf25300 */
[----:B------:R-:W-:-:S04]  /*0430*/  UISETP.EQ.OR.EX UP4, UPT, UR9, URZ, !UP1, UP2 ;  /* 0x000000ff0900728c */ /* 0x000fc8000cf82720 */
[----:B------:R-:W-:-:S05]  /*0440*/  UP2UR UR61, UPR, URZ, 0x10 ;  /* 0x00000010ff3d7883 */ /* 0x000fca0008000000 */
[----:B------:R-:W-:Y:S07]  /*0450*/  BRA.U !UP4, `(.L_x_8) ;  /* 0x000000010c207547 */ /* 0x000fee000b800000 */
[----:B------:R-:W-:Y:S01]  /*0460*/  UISETP.NE.U32.AND UP2, UPT, UR8, URZ, UPT ;  /* 0x000000ff0800728c */ /* 0x000fe2000bf45070 */
[----:B-----5:R-:W-:Y:S01]  /*0470*/  FSETP.NEU.AND P0, PT, R19, RZ, PT ;  /* 0x000000ff1300720b */ /* 0x020fe20003f0d000 */
[----:B------:R-:W-:Y:S02]  /*0480*/  USEL UR4, URZ, 0xffffffff, UP1 ;  /* 0xffffffffff047887 */ /* 0x000fe40008800000 */
[----:B------:R-:W-:-:S10]  /*0490*/  UISETP.NE.AND.EX UP2, UPT, UR9, URZ, UPT, UP2 ;  /* 0x000000ff0900728c */ /* 0x000fd4000bf45320 */
[----:B------:R-:W-:Y:S01]  /*04a0*/  VOTEU.ANY UP0, P0 ;  /* 0x0000000000ff7886 */ /* 0x000fe20000000100 */
[----:B------:R-:W-:-:S04]  /*04b0*/  @!UP2 USEL UR4, URZ, 0xffffffff, UP0 ;  /* 0xffffffffff04a887 */ /* 0x000fc80008000000 */
[----:B------:R-:W-:-:S04]  /*04c0*/  ULOP3.LUT UR4, UR4, 0x1, URZ, 0xc0, !UPT ;  /* 0x0000000104047892 */ /* 0x000fc8000f8ec0ff */
[----:B------:R-:W-:-:S11]  /*04d0*/  UISETP.NE.U32.AND UP3, UPT, UR4, 0x1, UPT ;  /* 0x000000010400788c */ /* 0x000fd6000bf65070 */
.L_x_8:
[----:B-12---:R-:W1:Y:S02]  /*04e0*/  SHFL.IDX PT, R2, R40, RZ, 0x1f ;  /* 0x00001fff28027589 */ /* 0x006e6400000e0000 */
[----:B-1----:R-:W-:-:S13]  /*04f0*/  ISETP.NE.AND P0, PT, R2, RZ, PT ;  /* 0x000000ff0200720c */ /* 0x002fda0003f05270 */
[----:B------:R-:W-:Y:S05]  /*0500*/  @P0 BRA `(.L_x_9) ;  /* 0x0000000400a40947 */ /* 0x000fea0003800000 */
[----:B------:R-:W-:Y:S01]  /*0510*/  ELECT P0, URZ, PT ;  /* 0x0000000000ff782f */ /* 0x000fe20003800000 */
[----:B------:R-:W-:-:S12]  /*0520*/  BSSY.RECONVERGENT B0, `(.L_x_9) ;  /* 0x0000067000007945 */ /* 0x000fd80003800200 */
[----:B------:R-:W-:Y:S05]  /*0530*/  @!P0 BRA `(.L_x_10) ;  /* 0x0000000400948947 */ /* 0x000fea0003800000 */
[----:B------:R-:W1:Y:S01]  /*0540*/  S2UR UR4, SR_CgaCtaId ;  /* 0x00000000000479c3 */ /* 0x000e620000008800 */
[----:B------:R-:W-:Y:S01]  /*0550*/  UMOV UR5, 0x400 ;  /* 0x0000040000057882 */ /* 0x000fe20000000000 */
[----:B------:R-:W-:Y:S01]  /*0560*/  UMOV UR8, 0x1 ;  /* 0x0000000100087882 */ /* 0x000fe20000000000 */
[----:B------:R-:W-:Y:S01]  /*0570*/  UMOV UR6, 0x2 ;  /* 0x0000000200067882 */ /* 0x000fe20000000000 */
[----:B------:R-:W-:-:S04]  /*0580*/  UIADD3 UR8, UPT, UPT, -UR8, 0x100000, URZ ;  /* 0x0010000008087890 */ /* 0x000fc8000fffe1ff */
[----:B------:R-:W-:Y:S02]  /*0590*/  USHF.L.U32 UR9, UR8, 0xb, URZ ;  /* 0x0000000b08097899 */ /* 0x000fe400080006ff */
[----:B------:R-:W-:Y:S02]  /*05a0*/  USHF.L.U32 UR8, UR8, 0x1, URZ ;  /* 0x0000000108087899 */ /* 0x000fe400080006ff */
[----:B------:R-:W-:-:S04]  /*05b0*/  UIADD3 UR6, UPT, UPT, -UR6, 0x100000, URZ ;  /* 0x0010000006067890 */ /* 0x000fc8000fffe1ff */
[----:B------:R-:W-:Y:S02]  /*05c0*/  USHF.L.U32 UR7, UR6, 0xb, URZ ;  /* 0x0000000b06077899 */ /* 0x000fe400080006ff */
[----:B------:R-:W-:Y:S02]  /*05d0*/  USHF.L.U32 UR6, UR6, 0x1, URZ ;  /* 0x0000000106067899 */ /* 0x000fe400080006ff */
[----:B-1----:R-:W-:Y:S01]  /*05e0*/  ULEA UR4, UR4, UR5, 0x18 ;  /* 0x0000000504047291 */ /* 0x002fe2000f8ec0ff */
[----:B------:R-:W1:Y:S11]  /*05f0*/  FENCE.VIEW.ASYNC.S ;  /* 0x00000000000073c6 */ /* 0x000e760000000000 */
[----:B-1----:R1:W2:Y:S01]  /*0600*/  SYNCS.EXCH.64 URZ, [UR4], UR8 ;  /* 0x0000000804ff75b2 */ /* 0x0022a20008000100 */
[----:B------:R1:W3:Y:S01]  /*0610*/  SYNCS.EXCH.64 URZ, [UR4+0x160], UR6 ;  /* 0x0001600604ff75b2 */ /* 0x0002e20008000100 */
[----:B------:R1:W4:Y:S01]  /*0620*/  SYNCS.EXCH.64 URZ, [UR4+0x8], UR8 ;  /* 0x0000080804ff75b2 */ /* 0x0003220008000100 */
[----:B------:R1:W1:Y:S01]  /*0630*/  SYNCS.EXCH.64 URZ, [UR4+0x168], UR6 ;  /* 0x0001680604ff75b2 */ /* 0x0002620008000100 */
        /* <DEDUP_REMOVED lines=84> */
[----:B--234-:R-:W-:Y:S01]  /*0b80*/  NOP ;  /* 0x0000000000007918 */ /* 0x01cfe20000000000 */
.L_x_10:
[----:B-1----:R-:W-:Y:S05]  /*0b90*/  BSYNC.RECONVERGENT B0 ;  /* 0x0000000000007941 */ /* 0x002fea0003800200 */
.L_x_9:
[----:B------:R-:W1:Y:S01]  /*0ba0*/  SHFL.IDX PT, R2, R40, RZ, 0x1f ;  /* 0x00001fff28027589 */ /* 0x000e6200000e0000 */
[----:B------:R-:W-:Y:S01]  /*0bb0*/  NOP ;  /* 0x0000000000007918 */ /* 0x000fe20000000000 */
[----:B-1----:R-:W-:-:S13]  /*0bc0*/  ISETP.NE.AND P0, PT, R2, 0x1, PT ;  /* 0x000000010200780c */ /* 0x002fda0003f05270 */
[----:B------:R-:W-:Y:S05]  /*0bd0*/  @P0 BRA `(.L_x_11) ;  /* 0x0000000000480947 */ /* 0x000fea0003800000 */
        /* <DEDUP_REMOVED lines=9> */
[----:B------:R-:W-:Y:S01]  /*0c70*/  USHF.L.U32 UR6, UR6, 0x1, URZ ;  /* 0x0000000106067899 */ /* 0x000fe200080006ff */
[----:B------:R-:W-:Y:S01]  /*0c80*/  ELECT P0, URZ, PT ;  /* 0x0000000000ff782f */ /* 0x000fe20003800000 */
[----:B-1----:R-:W-:Y:S01]  /*0c90*/  ULEA UR4, UR4, UR5, 0x18 ;  /* 0x0000000504047291 */ /* 0x002fe2000f8ec0ff */
[----:B------:R-:W1:Y:S11]  /*0ca0*/  FENCE.VIEW.ASYNC.S ;  /* 0x00000000000073c6 */ /* 0x000e760000000000 */
[----:B-1----:R1:W2:Y:S01]  /*0cb0*/  SYNCS.EXCH.64 URZ, [UR4+0x2c0], UR8 ;  /* 0x0002c00804ff75b2 */ /* 0x0022a20008000100 */
[----:B------:R1:W3:Y:S01]  /*0cc0*/  SYNCS.EXCH.64 URZ, [UR4+0x2d0], UR6 ;  /* 0x0002d00604ff75b2 */ /* 0x0002e20008000100 */
[----:B------:R1:W4:Y:S01]  /*0cd0*/  SYNCS.EXCH.64 URZ, [UR4+0x2c8], UR8 ;  /* 0x0002c80804ff75b2 */ /* 0x0003220008000100 */
[----:B------:R1:W1:Y:S01]  /*0ce0*/  SYNCS.EXCH.64 URZ, [UR4+0x2d8], UR6 ;  /* 0x0002d80604ff75b2 */ /* 0x0002620008000100 */
[----:B------:R-:W-:Y:S01]  /*0cf0*/  NOP ;  /* 0x0000000000007918 */ /* 0x000fe20000000000 */
.L_x_11:
[----:B------:R-:W2:Y:S01]  /*0d00*/  SHFL.IDX PT, R2, R40, RZ, 0x1f ;  /* 0x00001fff28027589 */ /* 0x000ea200000e0000 */
[----:B------:R-:W-:Y:S01]  /*0d10*/  NOP ;  /* 0x0000000000007918 */ /* 0x000fe20000000000 */
[----:B--2---:R-:W-:-:S13]  /*0d20*/  ISETP.NE.AND P0, PT, R2, 0x3, PT ;  /* 0x000000030200780c */ /* 0x004fda0003f05270 */
[----:B------:R-:W-:Y:S05]  /*0d30*/  @P0 BRA `(.L_x_12) ;  /* 0x0000000000300947 */ /* 0x000fea0003800000 */
[----:B-1----:R-:W1:Y:S01]  /*0d40*/  S2UR UR4, SR_CgaCtaId ;  /* 0x00000000000479c3 */ /* 0x002e620000008800 */
[----:B------:R-:W-:Y:S01]  /*0d50*/  UMOV UR6, 0x400 ;  /* 0x0000040000067882 */ /* 0x000fe20000000000 */
[----:B------:R-:W-:Y:S01]  /*0d60*/  UMOV UR5, 0x20 ;  /* 0x0000002000057882 */ /* 0x000fe20000000000 */
[----:B------:R-:W-:Y:S01]  /*0d70*/  ELECT P0, URZ, PT ;  /* 0x0000000000ff782f */ /* 0x000fe20003800000 */
[----:B-1----:R-:W-:Y:S02]  /*0d80*/  ULEA UR6, UR4, UR6, 0x18 ;  /* 0x0000000604067291 */ /* 0x002fe4000f8ec0ff */
[----:B------:R-:W-:-:S04]  /*0d90*/  UIADD3 UR4, UPT, UPT, -UR5, 0x100000, URZ ;  /* 0x0010000005047890 */ /* 0x000fc8000fffe1ff */
[----:B------:R-:W-:Y:S02]  /*0da0*/  USHF.L.U32 UR5, UR4, 0xb, URZ ;  /* 0x0000000b04057899 */ /* 0x000fe400080006ff */
[----:B------:R-:W-:Y:S01]  /*0db0*/  USHF.L.U32 UR4, UR4, 0x1, URZ ;  /* 0x0000000104047899 */ /* 0x000fe200080006ff */
[----:B------:R-:W1:Y:S11]  /*0dc0*/  FENCE.VIEW.ASYNC.S ;  /* 0x00000000000073c6 */ /* 0x000e760000000000 */
[----:B-1----:R2:W1:Y:S01]  /*0dd0*/  SYNCS.EXCH.64 URZ, [UR6+0x2e0], UR4 ;  /* 0x0002e00406ff75b2 */ /* 0x0024620008000100 */
[----:B------:R2:W1:Y:S02]  /*0de0*/  SYNCS.EXCH.64 URZ, [UR6+0x2e8], UR4 ;  /* 0x0002e80406ff75b2 */ /* 0x0004640008000100 */
[----:B--2---:R-:W-:Y:S01]  /*0df0*/  NOP ;  /* 0x0000000000007918 */ /* 0x004fe20000000000 */
.L_x_12:
[----:B------:R-:W2:Y:S01]  /*0e00*/  SHFL.IDX PT, R2, R40, RZ, 0x1f ;  /* 0x00001fff28027589 */ /* 0x000ea200000e0000 */
[----:B------:R-:W-:Y:S01]  /*0e10*/  NOP ;  /* 0x0000000000007918 */ /* 0x000fe20000000000 */
[----:B--2---:R-:W-:-:S13]  /*0e20*/  ISETP.NE.AND P0, PT, R2, 0x4, PT ;  /* 0x000000040200780c */ /* 0x004fda0003f05270 */
[----:B------:R-:W-:Y:S05]  /*0e30*/  @P0 BRA `(.L_x_13) ;  /* 0x00000000004c0947 */ /* 0x000fea0003800000 */
[----:B-1----:R-:W1:Y:S01]  /*0e40*/  S2UR UR6, SR_CgaCtaId ;  /* 0x00000000000679c3 */ /* 0x002e620000008800 */
[----:B------:R-:W-:Y:S01]  /*0e50*/  UMOV UR4, 0x1e0 ;  /* 0x000001e000047882 */ /* 0x000fe20000000000 */
[----:B------:R-:W-:Y:S01]  /*0e60*/  UMOV UR5, 0x400 ;  /* 0x0000040000057882 */ /* 0x000fe20000000000 */
[----:B------:R-:W-:Y:S01]  /*0e70*/  USEL UR4, UR4, 0x1a0, UP3 ;  /* 0x000001a004047887 */ /* 0x000fe20009800000 */
[----:B------:R-:W-:Y:S01]  /*0e80*/  UMOV UR8, 0x1 ;  /* 0x0000000100087882 */ /* 0x000fe20000000000 */
[----:B------:R-:W-:Y:S01]  /*0e90*/  ELECT P0, URZ, PT ;  /* 0x0000000000ff782f */ /* 0x000fe20003800000 */
[----:B------:R-:W-:-:S04]  /*0ea0*/  UIADD3 UR8, UPT, UPT, -UR8, 0x100000, URZ ;  /* 0x0010000008087890 */ /* 0x000fc8000fffe1ff */
[----:B------:R-:W-:Y:S02]  /*0eb0*/  USHF.L.U32 UR9, UR8, 0xb, URZ ;  /* 0x0000000b08097899 */ /* 0x000fe400080006ff */
[----:B------:R-:W-:Y:S02]  /*0ec0*/  USHF.L.U32 UR8, UR8, 0x1, URZ ;  /* 0x0000000108087899 */ /* 0x000fe400080006ff */
[----:B-1----:R-:W-:Y:S02]  /*0ed0*/  ULEA UR6, UR6, UR5, 0x18 ;  /* 0x0000000506067291 */ /* 0x002fe4000f8ec0ff */
[----:B------:R-:W-:-:S04]  /*0ee0*/  UIADD3 UR4, UPT, UPT, -UR4, 0x100000, URZ ;  /* 0x0010000004047890 */ /* 0x000fc8000fffe1ff */
[----:B------:R-:W-:Y:S02]  /*0ef0*/  USHF.L.U32 UR5, UR4, 0xb, URZ ;  /* 0x0000000b04057899 */ /* 0x000fe400080006ff */
[----:B------:R-:W-:Y:S01]  /*0f00*/  USHF.L.U32 UR4, UR4, 0x1, URZ ;  /* 0x0000000104047899 */ /* 0x000fe200080006ff */
[----:B------:R-:W1:Y:S03]  /*0f10*/  FENCE.VIEW.ASYNC.S ;  /* 0x00000000000073c6 */ /* 0x000e660000000000 */
[----:B-1----:R2:W1:Y:S08]  /*0f20*/  SYNCS.EXCH.64 URZ, [UR6+0x2f0], UR8 ;  /* 0x0002f00806ff75b2 */ /* 0x0024700008000100 */
[----:B------:R2:W1:Y:S01]  /*0f30*/  SYNCS.EXCH.64 URZ, [UR6+0x300], UR4 ;  /* 0x0003000406ff75b2 */ /* 0x0004620008000100 */
[----:B------:R2:W1:Y:S01]  /*0f40*/  SYNCS.EXCH.64 URZ, [UR6+0x2f8], UR8 ;  /* 0x0002f80806ff75b2 */ /* 0x0004620008000100 */
[----:B------:R2:W1:Y:S02]  /*0f50*/  SYNCS.EXCH.64 URZ, [UR6+0x308], UR4 ;  /* 0x0003080406ff75b2 */ /* 0x0004640008000100 */
[----:B--2---:R-:W-:Y:S01]  /*0f60*/  NOP ;  /* 0x0000000000007918 */ /* 0x004fe20000000000 */
.L_x_13:
[----:B------:R-:W2:Y:S01]  /*0f70*/  SHFL.IDX PT, R2, R40, RZ, 0x1f ;  /* 0x00001fff28027589 */ /* 0x000ea200000e0000 */
[----:B------:R-:W-:Y:S01]  /*0f80*/  NOP ;  /* 0x0000000000007918 */ /* 0x000fe20000000000 */
[----:B--2---:R-:W-:-:S13]  /*0f90*/  ISETP.NE.AND P0, PT, R2, 0x5, PT ;  /* 0x000000050200780c */ /* 0x004fda0003f05270 */
[----:B------:R-:W-:Y:S05]  /*0fa0*/  @P0 BRA `(.L_x_14) ;  /* 0x0000000000580947 */ /* 0x000fea0003800000 */
[----:B-1----:R-:W1:Y:S01]  /*0fb0*/  S2UR UR4, SR_CgaCtaId ;  /* 0x00000000000479c3 */ /* 0x002e620000008800 */
        /* <DEDUP_REMOVED lines=12> */
[----:B-1----:R2:W1:Y:S01]  /*1080*/  SYNCS.EXCH.64 URZ, [UR4+0x310], UR8 ;  /* 0x0003100804ff75b2 */ /* 0x0024620008000100 */
[----:B------:R2:W1:Y:S01]  /*1090*/  SYNCS.EXCH.64 URZ, [UR4+0x330], UR6 ;  /* 0x0003300604ff75b2 */ /* 0x0004620008000100 */
[----:B------:R2:W1:Y:S01]  /*10a0*/  SYNCS.EXCH.64 URZ, [UR4+0x318], UR8 ;  /* 0x0003180804ff75b2 */ /* 0x0004620008000100 */
[----:B------:R2:W1:Y:S01]  /*10b0*/  SYNCS.EXCH.64 URZ, [UR4+0x338], UR6 ;  /* 0x0003380604ff75b2 */ /* 0x0004620008000100 */
[----:B------:R2:W1:Y:S01]  /*10c0*/  SYNCS.EXCH.64 URZ, [UR4+0x320], UR8 ;  /* 0x0003200804ff75b2 */ /* 0x0004620008000100 */
[----:B------:R2:W1:Y:S01]  /*10d0*/  SYNCS.EXCH.64 URZ, [UR4+0x340], UR6 ;  /* 0x0003400604ff75b2 */ /* 0x0004620008000100 */
[----:B------:R2:W1:Y:S01]  /*10e0*/  SYNCS.EXCH.64 URZ, [UR4+0x328], UR8 ;  /* 0x0003280804ff75b2 */ /* 0x0004620008000100 */
[----:B------:R2:W1:Y:S02]  /*10f0*/  SYNCS.EXCH.64 URZ, [UR4+0x348], UR6 ;  /* 0x0003480604ff75b2 */ /* 0x0004640008000100 */
[----:B--2---:R-:W-:Y:S01]  /*1100*/  NOP ;  /* 0x0000000000007918 */ /* 0x004fe20000000000 */
.L_x_14:
[----:B------:R-:W2:Y:S01]  /*1110*/  SHFL.IDX PT, R2, R40, RZ, 0x1f ;  /* 0x00001fff28027589 */ /* 0x000ea200000e0000 */
[----:B------:R-:W-:Y:S01]  /*1120*/  NOP ;  /* 0x0000000000007918 */ /* 0x000fe20000000000 */
[----:B--2---:R-:W-:-:S13]  /*1130*/  ISETP.NE.AND P0, PT, R2, 0x3, PT ;  /* 0x000000030200780c */ /* 0x004fda0003f05270 */
[----:B------:R-:W-:Y:S05]  /*1140*/  @P0 BRA `(.L_x_15) ;  /* 0x0000000000380947 */ /* 0x000fea0003800000 */
[----:B------:R-:W2:Y:S01]  /*1150*/  S2UR UR5, SR_CgaCtaId ;  /* 0x00000000000579c3 */ /* 0x000ea20000008800 */
[----:B-1----:R-:W-:Y:S01]  /*1160*/  UMOV UR4, 0x400 ;  /* 0x0000040000047882 */ /* 0x002fe20000000000 */
[----:B------:R-:W-:Y:S01]  /*1170*/  UMOV UR6, 0x20 ;  /* 0x0000002000067882 */ /* 0x000fe20000000000 */
[----:B------:R-:W-:Y:S01]  /*1180*/  ELECT P0, URZ, PT ;  /* 0x0000000000ff782f */ /* 0x000fe20003800000 */
[----:B------:R-:W-:-:S04]  /*1190*/  UIADD3 UR6, UPT, UPT, -UR6, 0x100000, URZ ;  /* 0x0010000006067890 */ /* 0x000fc8000fffe1ff */
[----:B------:R-:W-:Y:S02]  /*11a0*/  USHF.L.U32 UR7, UR6, 0xb, URZ ;  /* 0x0000000b06077899 */ /* 0x000fe400080006ff */
[----:B------:R-:W-:Y:S02]  /*11b0*/  USHF.L.U32 UR6, UR6, 0x1, URZ ;  /* 0x0000000106067899 */ /* 0x000fe400080006ff */
[----:B--2---:R-:W-:Y:S01]  /*11c0*/  ULEA UR4, UR5, UR4, 0x18 ;  /* 0x0000000405047291 */ /* 0x004fe2000f8ec0ff */
[----:B------:R-:W1:Y:S11]  /*11d0*/  FENCE.VIEW.ASYNC.S ;  /* 0x00000000000073c6 */ /* 0x000e760000000000 */
[----:B-1----:R2:W1:Y:S01]  /*11e0*/  SYNCS.EXCH.64 URZ, [UR4+0x350], UR6 ;  /* 0x0003500604ff75b2 */ /* 0x0024620008000100 */
[----:B------:R2:W1:Y:S01]  /*11f0*/  SYNCS.EXCH.64 URZ, [UR4+0x360], UR6 ;  /* 0x0003600604ff75b2 */ /* 0x0004620008000100 */
[----:B------:R2:W1:Y:S01]  /*1200*/  SYNCS.EXCH.64 URZ, [UR4+0x358], UR6 ;  /* 0x0003580604ff75b2 */ /* 0x0004620008000100 */
[----:B------:R2:W1:Y:S02]  /*1210*/  SYNCS.EXCH.64 URZ, [UR4+0x368], UR6 ;  /* 0x0003680604ff75b2 */ /* 0x0004640008000100 */
[----:B--2---:R-:W-:Y:S01]  /*1220*/  NOP ;  /* 0x0000000000007918 */ /* 0x004fe20000000000 */
.L_x_15:
[----:B-1----:R-:W1:Y:S01]  /*1230*/  LDCU UR4, c[0x0][0x36c] ;  /* 0x00006d80ff0477ac */ /* 0x002e620008000800 */
[----:B------:R-:W-:Y:S01]  /*1240*/  ISETP.NE.OR P3, PT, R0, 0x2, !P3 ;  /* 0x000000020000780c */ /* 0x000fe20005f65670 */
[----:B------:R-:W-:Y:S01]  /*1250*/  NOP ;  /* 0x0000000000007918 */ /* 0x000fe20000000000 */
[----:B------:R-:W-:Y:S01]  /*1260*/  LOP3.LUT R0, R48, 0x1f, RZ, 0xc0, !PT ;  /* 0x0000001f30007812 */ /* 0x000fe200078ec0ff */
[----:B------:R-:W-:Y:S02]  /*1270*/  UISETP.NE.AND UP4, UPT, UR18, 0x2, UPT ;  /* 0x000000021200788c */ /* 0x000fe4000bf85270 */
[----:B------:R-:W-:Y:S02]  /*1280*/  UISETP.NE.AND UP5, UPT, UR18, URZ, UPT ;  /* 0x000000ff1200728c */ /* 0x000fe4000bfa5270 */
[----:B-1----:R-:W-:-:S09]  /*1290*/  UISETP.EQ.U32.AND UP6, UPT, UR4, 0x1, UPT ;  /* 0x000000010400788c */ /* 0x002fd2000bfc2070 */
[----:B------:R-:W-:Y:S05]  /*12a0*/  BRA.U !UP6, `(.L_x_16) ;  /* 0x000000010e087547 */ /* 0x000fea000b800000 */
[----:B---34-:R-:W-:Y:S01]  /*12b0*/  UCGABAR_ARV ;  /* 0x00000000000079c7 */ /* 0x018fe20008000000 */
[----:B------:R-:W-:Y:S05]  /*12c0*/  BRA `(.L_x_17) ;  /* 0x0000000000047947 */ /* 0x000fea0003800000 */
.L_x_16:
[----:B---34-:R-:W-:Y:S01]  /*12d0*/  NOP ;  /* 0x0000000000007918 */ /* 0x018fe20000000000 */
.L_x_17:
[----:B------:R-:W1:Y:S01]  /*12e0*/  S2UR UR46, SR_CTAID.X ;  /* 0x00000000002e79c3 */ /* 0x000e620000002500 */
[----:B------:R-:W-:-:S05]  /*12f0*/  CS2R.32 R3, SR_CgaSize ;  /* 0x0000000000037805 */ /* 0x000fca0000008a00 */
[----:B------:R-:W-:-:S05]  /*1300*/  IMAD R3, R3, -0xa0, RZ ;  /* 0xffffff6003037824 */ /* 0x000fca00078e02ff */
[----:B------:R-:W-:-:S14]  /*1310*/  R2UR UR5, R3 ;  /* 0x00000000030572ca */ /* 0x000fdc00000e0000 */
[----:B------:R-:W2:Y:S01]  /*1320*/  LDCU UR5, c[0x0][UR5+0x2b0] ;  /* 0x00005600050577ac */ /* 0x000ea20008000800 */
[----:B------:R-:W-:-:S05]  /*1330*/  CS2R.32 R3, SR_CgaSize ;  /* 0x0000000000037805 */ /* 0x000fca0000008a00 */
[----:B------:R-:W-:-:S05]  /*1340*/  IMAD R3, R3, -0xa0, RZ ;  /* 0xffffff6003037824 */ /* 0x000fca00078e02ff */
[----:B------:R-:W-:-:S14]  /*1350*/  R2UR UR4, R3 ;  /* 0x00000000030472ca */ /* 0x000fdc00000e0000 */
[----:B------:R-:W3:Y:S01]  /*1360*/  LDCU UR4, c[0x0][UR4+0x2b4] ;  /* 0x00005680040477ac */ /* 0x000ee20008000800 */
[----:B------:R-:W4:Y:S01]  /*1370*/  S2UR UR45, SR_CTAID.Y ;  /* 0x00000000002d79c3 */ /* 0x000f220000002600 */
[----:B------:R-:W-:-:S05]  /*1380*/  CS2R.32 R3, SR_CgaSize ;  /* 0x0000000000037805 */ /* 0x000fca0000008a00 */
[----:B------:R-:W-:-:S05]  /*1390*/  IMAD R3, R3, -0xa0, RZ ;  /* 0xffffff6003037824 */ /* 0x000fca00078e02ff */
[----:B------:R-:W-:-:S14]  /*13a0*/  R2UR UR59, R3 ;  /* 0x00000000033b72ca */ /* 0x000fdc00000e0000 */
[----:B------:R-:W3:Y:S01]  /*13b0*/  LDCU UR59, c[0x0][UR59+0x2a0] ;  /* 0x000054003b3b77ac */ /* 0x000ee20008000800 */
[----:B------:R-:W-:-:S05]  /*13c0*/  CS2R.32 R3, SR_CgaSize ;  /* 0x0000000000037805 */ /* 0x000fca0000008a00 */
[----:B------:R-:W-:-:S05]  /*13d0*/  IMAD R3, R3, -0xa0, RZ ;  /* 0xffffff6003037824 */ /* 0x000fca00078e02ff */
[----:B------:R-:W-:-:S14]  /*13e0*/  R2UR UR58, R3 ;  /* 0x00000000033a72ca */ /* 0x000fdc00000e0000 */
[----:B------:R-:W3:Y:S01]  /*13f0*/  LDCU UR58, c[0x0][UR58+0x2a4] ;  /* 0x000054803a3a77ac */ /* 0x000ee20008000800 */
[----:B------:R-:W3:Y:S01]  /*1400*/  S2UR UR7, SR_CgaCtaId ;  /* 0x00000000000779c3 */ /* 0x000ee20000008800 */
[----:B------:R-:W3:Y:S01]  /*1410*/  LDCU UR19, c[0x0][0xb24] ;  /* 0x00016480ff1377ac */ /* 0x000ee20008000800 */
[----:B------:R-:W3:Y:S01]  /*1420*/  LDCU UR42, c[0x0][0xb24] ;  /* 0x00016480ff2a77ac */ /* 0x000ee20008000800 */
[----:B-1----:R-:W-:Y:S01]  /*1430*/  I2FP.F32.U32 R3, UR46 ;  /* 0x0000002e00037c45 */ /* 0x002fe20008201000 */
[----:B------:R-:W1:Y:S04]  /*1440*/  LDCU UR22, c[0x0][0xb30] ;  /* 0x00016600ff1677ac */ /* 0x000e680008000800 */
[----:B--2---:R-:W-:Y:S01]  /*1450*/  FMUL R3, R3, UR5 ;  /* 0x0000000503037c20 */ /* 0x004fe20008400000 */
[----:B----4-:R-:W-:-:S05]  /*1460*/  I2FP.F32.U32 R2, UR45 ;  /* 0x0000002d00027c45 */ /* 0x010fca0008201000 */
[----:B------:R-:W2:Y:S01]  /*1470*/  F2I.U32.TRUNC.NTZ R3, R3 ;  /* 0x0000000300037305 */ /* 0x000ea2000020f000 */
[----:B---3--:R-:W-:Y:S01]  /*1480*/  FMUL R2, R2, UR4 ;  /* 0x0000000402027c20 */ /* 0x008fe20008400000 */
[----:B------:R-:W-:-:S06]  /*1490*/  USHF.L.U32 UR28, UR7, 0x8, URZ ;  /* 0x00000008071c7899 */ /* 0x000fcc00080006ff */
[----:B------:R-:W3:Y:S01]  /*14a0*/  F2I.U32.TRUNC.NTZ R2, R2 ;  /* 0x0000000200027305 */ /* 0x000ee2000020f000 */
[----:B------:R-:W-:Y:S01]  /*14b0*/  ULOP3.LUT UR28, UR28, 0x100, URZ, 0xc0, !UPT ;  /* 0x000001001c1c7892 */ /* 0x000fe2000f8ec0ff */
[----:B--2---:R-:W-:Y:S02]  /*14c0*/  R2UR UR4, R3 ;  /* 0x00000000030472ca */ /* 0x004fe400000e0000 */
[----:B---3--:R-:W-:Y:S02]  /*14d0*/  R2UR UR6, R2 ;  /* 0x00000000020672ca */ /* 0x008fe400000e0000 */
[----:B------:R-:W-:-:S09]  /*14e0*/  PRMT R2, RZ, 0x7610, R2 ;  /* 0x00007610ff027816 */ /* 0x000fd20000000002 */
[----:B------:R-:W-:-:S04]  /*14f0*/  UIADD3 UR5, UPT, UPT, -UR4, URZ, URZ ;  /* 0x000000ff04057290 */ /* 0x000fc8000fffe1ff */
[----:B------:R-:W-:Y:S02]  /*1500*/  UIMAD UR59, UR59, UR5, UR46 ;  /* 0x000000053b3b72a4 */ /* 0x000fe4000f8e022e */
[----:B------:R-:W-:-:S04]  /*1510*/  UIADD3 UR4, UPT, UPT, -UR6, URZ, URZ ;  /* 0x000000ff06047290 */ /* 0x000fc8000fffe1ff */
[----:B------:R-:W-:Y:S01]  /*1520*/  UIMAD UR58, UR58, UR4, UR45 ;  /* 0x000000043a3a72a4 */ /* 0x000fe2000f8e022d */
[----:B-1----:R-:W-:Y:S11]  /*1530*/  BRA.U UP5, `(.L_x_18) ;  /* 0x0000000105247547 */ /* 0x002ff6000b800000 */
[----:B------:R-:W-:-:S04]  /*1540*/  UISETP.NE.AND UP0, UPT, UR58, URZ, UPT ;  /* 0x000000ff3a00728c */ /* 0x000fc8000bf05270 */
[----:B------:R-:W-:-:S04]  /*1550*/  UISETP.EQ.OR UP0, UPT, UR59, URZ, !UP0 ;  /* 0x000000ff3b00728c */ /* 0x000fc8000c702670 */
[----:B------:R-:W-:Y:S02]  /*1560*/  USEL UR5, URZ, 0x1, !UP0 ;  /* 0x00000001ff057887 */ /* 0x000fe4000c000000 */
[----:B------:R-:W-:-:S04]  /*1570*/  UISETP.NE.AND UP0, UPT, UR58, URZ, UPT ;  /* 0x000000ff3a00728c */ /* 0x000fc8000bf05270 */
[----:B------:R-:W-:Y:S02]  /*1580*/  USEL UR4, URZ, 0x2, UP0 ;  /* 0x00000002ff047887 */ /* 0x000fe40008000000 */
[----:B------:R-:W-:-:S04]  /*1590*/  UISETP.NE.AND UP0, UPT, UR59, 0x1, UPT ;  /* 0x000000013b00788c */ /* 0x000fc8000bf05270 */
[----:B------:R-:W-:-:S04]  /*15a0*/  USEL UR4, UR4, 0x2, UP0 ;  /* 0x0000000204047887 */ /* 0x000fc80008000000 */
[----:B------:R-:W-:-:S06]  /*15b0*/  UIADD3 UR4, UPT, UPT, UR5, UR4, URZ ;  /* 0x0000000405047290 */ /* 0x000fcc000fffe0ff */
[----:B------:R-:W-:-:S07]  /*15c0*/  MOV R2, UR4 ;  /* 0x0000000400027c02 */ /* 0x000fce0008000f00 */
.L_x_18:
[----:B------:R-:W1:Y:S01]  /*15d0*/  S2UR UR36, SR_CTAID.Z ;  /* 0x00000000002479c3 */ /* 0x000e620000002700 */
[----:B------:R-:W-:-:S09]  /*15e0*/  UISETP.GE.AND UP0, UPT, UR19, 0x1, UPT ;  /* 0x000000011300788c */ /* 0x000fd2000bf06270 */
[----:B------:R-:W-:Y:S05]  /*15f0*/  BRA.U !UP0, `(.L_x_19) ;  /* 0x0000000108d47547 */ /* 0x000fea000b800000 */
[----:B------:R-:W2:Y:S01]  /*1600*/  LDCU.128 UR12, c[0x0][0xb10] ;  /* 0x00016200ff0c77ac */ /* 0x000ea20008000c00 */
[----:B------:R-:W3:Y:S01]  /*1610*/  LDCU UR20, c[0x0][0xb0c] ;  /* 0x00016180ff1477ac */ /* 0x000ee20008000800 */
[----:B------:R-:W4:Y:S01]  /*1620*/  LDCU UR6, c[0x0][0x370] ;  /* 0x00006e00ff0677ac */ /* 0x000f220008000800 */
[----:B------:R-:W1:Y:S01]  /*1630*/  LDCU UR7, c[0x0][0x374] ;  /* 0x00006e80ff0777ac */ /* 0x000e620008000800 */
[----:B------:R-:W1:Y:S01]  /*1640*/  LDCU UR21, c[0x0][0xb20] ;  /* 0x00016400ff1577ac */ /* 0x000e620008000800 */
[----:B--2---:R-:W-:Y:S02]  /*1650*/  UIMAD.WIDE.U32 UR4, UR46, UR12, URZ ;  /* 0x0000000c2e0472a5 */ /* 0x004fe4000f8e00ff */
[----:B---3--:R-:W-:Y:S01]  /*1660*/  UISETP.NE.AND UP0, UPT, UR20, 0x1, UPT ;  /* 0x000000011400788c */ /* 0x008fe2000bf05270 */
[----:B------:R-:W2:Y:S01]  /*1670*/  LDCU.64 UR8, c[0x0][0xb28] ;  /* 0x00016500ff0877ac */ /* 0x000ea20008000a00 */
[----:B----4-:R-:W-:-:S03]  /*1680*/  UIMAD.WIDE.U32 UR10, UR6, UR12, URZ ;  /* 0x0000000c060a72a5 */ /* 0x010fc6000f8e00ff */
[----:B------:R-:W-:Y:S01]  /*1690*/  UMOV UR4, UR5 ;  /* 0x0000000500047c82 */ /* 0x000fe20008000000 */
[----:B------:R-:W-:Y:S02]  /*16a0*/  UISETP.NE.AND UP2, UPT, UR19, 0x1, UPT ;  /* 0x000000011300788c */ /* 0x000fe4000bf45270 */
[----:B------:R-:W-:Y:S01]  /*16b0*/  USHF.R.U32.HI UR4, URZ, UR13, UR4 ;  /* 0x0000000dff047299 */ /* 0x000fe20008011604 */
[----:B------:R-:W-:Y:S01]  /*16c0*/  UMOV UR10, UR11 ;  /* 0x0000000b000a7c82 */ /* 0x000fe20008000000 */
[----:B------:R-:W-:Y:S02]  /*16d0*/  UIMAD.WIDE.U32 UR16, UR45, UR15, URZ ;  /* 0x0000000f2d1072a5 */ /* 0x000fe4000f8e00ff */
[----:B------:R-:W-:Y:S02]  /*16e0*/  USEL UR5, UR46, UR4, !UP0 ;  /* 0x000000042e057287 */ /* 0x000fe4000c000000 */
[----:B------:R-:W-:Y:S02]  /*16f0*/  @UP0 USHF.R.U32.HI UR6, URZ, UR13, UR10 ;  /* 0x0000000dff060299 */ /* 0x000fe4000801160a */
[----:B------:R-:W-:-:S02]  /*1700*/  UISETP.NE.AND UP0, UPT, UR14, 0x1, UPT ;  /* 0x000000010e00788c */ /* 0x000fc4000bf05270 */
[----:B-1----:R-:W-:Y:S02]  /*1710*/  UIMAD.WIDE.U32 UR10, UR7, UR15, URZ ;  /* 0x0000000f070a72a5 */ /* 0x002fe4000f8e00ff */
[----:B--2---:R-:W-:Y:S01]  /*1720*/  UIMAD.WIDE.U32 UR12, UR6, UR8, URZ ;  /* 0x00000008060c72a5 */ /* 0x004fe2000f8e00ff */
[----:B------:R-:W-:Y:S02]  /*1730*/  UMOV UR4, UR17 ;  /* 0x0000001100047c82 */ /* 0x000fe40008000000 */
[----:B------:R-:W-:Y:S02]  /*1740*/  USHF.R.U32.HI UR4, URZ, UR21, UR4 ;  /* 0x00000015ff047299 */ /* 0x000fe40008011604 */
[----:B------:R-:W-:Y:S02]  /*1750*/  UMOV UR10, UR11 ;  /* 0x0000000b000a7c82 */ /* 0x000fe40008000000 */
[----:B------:R-:W-:Y:S01]  /*1760*/  UMOV UR12, UR13 ;  /* 0x0000000d000c7c82 */ /* 0x000fe20008000000 */
[----:B------:R-:W-:-:S02]  /*1770*/  @UP0 USHF.R.U32.HI UR7, URZ, UR21, UR10 ;  /* 0x00000015ff070299 */ /* 0x000fc4000801160a */
[----:B------:R-:W-:Y:S02]  /*1780*/  USEL UR4, UR45, UR4, !UP0 ;  /* 0x000000042d047287 */ /* 0x000fe4000c000000 */
[----:B------:R-:W-:Y:S02]  /*1790*/  UIMAD.WIDE.U32 UR10, UR7, UR8, URZ ;  /* 0x00000008070a72a5 */ /* 0x000fe4000f8e00ff */
[----:B------:R-:W-:Y:S02]  /*17a0*/  @UP2 USHF.R.U32.HI UR6, URZ, UR9, UR12 ;  /* 0x00000009ff062299 */ /* 0x000fe4000801160c */
[----:B------:R-:W-:-:S03]  /*17b0*/  UIMAD.WIDE.U32 UR12, UR4, UR8, URZ ;  /* 0x00000008040c72a5 */ /* 0x000fc6000f8e00ff */
[----:B------:R-:W-:Y:S02]  /*17c0*/  UMOV UR10, UR11 ;  /* 0x0000000b000a7c82 */ /* 0x000fe40008000000 */
[----:B------:R-:W-:Y:S02]  /*17d0*/  @UP2 USHF.R.U32.HI UR7, URZ, UR9, UR10 ;  /* 0x00000009ff072299 */ /* 0x000fe4000801160a */
[----:B------:R-:W-:Y:S02]  /*17e0*/  UIMAD UR10, UR6, UR19, URZ ;  /* 0x00000013060a72a4 */ /* 0x000fe4000f8e02ff */
[----:B------:R-:W-:-:S04]  /*17f0*/  UIMAD UR7, UR7, UR19, URZ ;  /* 0x00000013070772a4 */ /* 0x000fc8000f8e02ff */
[----:B------:R-:W-:-:S03]  /*1800*/  UISETP.GE.AND UP0, UPT, UR4, UR7, UPT ;  /* 0x000000070400728c */ /* 0x000fc6000bf06270 */
[----:B------:R-:W-:Y:S01]  /*1810*/  UMOV UR7, UR13 ;  /* 0x0000000d00077c82 */ /* 0x000fe20008000000 */
[----:B------:R-:W-:Y:S02]  /*1820*/  UISETP.GE.OR UP0, UPT, UR5, UR10, UP0 ;  /* 0x0000000a0500728c */ /* 0x000fe40008706670 */
[----:B------:R-:W-:Y:S02]  /*1830*/  UIMAD.WIDE.U32 UR10, UR5, UR8, URZ ;  /* 0x00000008050a72a5 */ /* 0x000fe4000f8e00ff */
[----:B------:R-:W-:Y:S02]  /*1840*/  USHF.R.U32.HI UR7, URZ, UR9, UR7 ;  /* 0x00000009ff077299 */ /* 0x000fe40008011607 */
[----:B------:R-:W-:Y:S02]  /*1850*/  UIADD3 UR10, UPT, UPT, -UR4, URZ, URZ ;  /* 0x000000ff040a7290 */ /* 0x000fe4000fffe1ff */
[----:B------:R-:W-:Y:S02]  /*1860*/  USEL UR7, UR4, UR7, !UP2 ;  /* 0x0000000704077287 */ /* 0x000fe4000d000000 */
[----:B------:R-:W-:Y:S01]  /*1870*/  UIMAD UR10, UR14, UR10, UR45 ;  /* 0x0000000a0e0a72a4 */ /* 0x000fe2000f8e022d */
[----:B------:R-:W-:Y:S01]  /*1880*/  @!UP0 UMOV UR8, UR11 ;  /* 0x0000000b00088c82 */ /* 0x000fe20008000000 */
[----:B------:R-:W-:-:S02]  /*1890*/  UIADD3 UR11, UPT, UPT, -UR5, URZ, URZ ;  /* 0x000000ff050b7290 */ /* 0x000fc4000fffe1ff */
[----:B------:R-:W-:Y:S02]  /*18a0*/  @!UP0 USHF.R.U32.HI UR8, URZ, UR9, UR8 ;  /* 0x00000009ff088299 */ /* 0x000fe40008011608 */
[----:B------:R-:W-:Y:S02]  /*18b0*/  UIADD3 UR9, UPT, UPT, -UR7, URZ, URZ ;  /* 0x000000ff07097290 */ /* 0x000fe4000fffe1ff */
[----:B------:R-:W-:Y:S02]  /*18c0*/  @!UP0 USEL UR8, UR5, UR8, !UP2 ;  /* 0x0000000805088287 */ /* 0x000fe4000d000000 */
[----:B------:R-:W-:Y:S02]  /*18d0*/  UIMAD UR9, UR19, UR9, UR4 ;  /* 0x00000009130972a4 */ /* 0x000fe4000f8e0204 */
[----:B------:R-:W-:Y:S02]  /*18e0*/  @!UP0 UIADD3 UR7, UPT, UPT, UR7, -UR8, URZ ;  /* 0x8000000807078290 */ /* 0x000fe4000fffe0ff */
[----:B------:R-:W-:-:S02]  /*18f0*/  @!UP0 UIMAD UR6, UR9, UR6, UR8 ;  /* 0x00000006090682a4 */ /* 0x000fc4000f8e0208 */
[----:B------:R-:W-:Y:S02]  /*1900*/  @!UP0 UIMAD UR4, UR7, UR19, UR5 ;  /* 0x00000013070482a4 */ /* 0x000fe4000f8e0205 */
[----:B------:R-:W-:Y:S02]  /*1910*/  UIMAD UR46, UR20, UR11, UR46 ;  /* 0x0000000b142e72a4 */ /* 0x000fe4000f8e022e */
[----:B------:R-:W-:Y:S01]  /*1920*/  UIMAD UR45, UR4, UR14, UR10 ;  /* 0x0000000e042d72a4 */ /* 0x000fe2000f8e020a */
[----:B------:R-:W-:Y:S02]  /*1930*/  @!UP0 UMOV UR5, UR6 ;  /* 0x0000000600058c82 */ /* 0x000fe40008000000 */
[----:B------:R-:W-:-:S12]  /*1940*/  UIMAD UR46, UR5, UR20, UR46 ;  /* 0x00000014052e72a4 */ /* 0x000fd8000f8e022e */
.L_x_19:
[----:B------:R-:W-:-:S09]  /*1950*/  UISETP.NE.AND UP0, UPT, UR22, 0x1, UPT ;  /* 0x000000011600788c */ /* 0x000fd2000bf05270 */
[----:B------:R-:W-:Y:S05]  /*1960*/  BRA.U UP0, `(.L_x_20) ;  /* 0x0000000100407547 */ /* 0x000fea000b800000 */
[----:B------:R-:W2:Y:S01]  /*1970*/  LDCU.128 UR8, c[0x0][0xb10] ;  /* 0x00016200ff0877ac */ /* 0x000ea20008000c00 */
[----:B------:R-:W3:Y:S01]  /*1980*/  LDCU UR12, c[0x0][0xb0c] ;  /* 0x00016180ff0c77ac */ /* 0x000ee20008000800 */
[----:B------:R-:W4:Y:S01]  /*1990*/  LDCU UR13, c[0x0][0xb20] ;  /* 0x00016400ff0d77ac */ /* 0x000f220008000800 */
[----:B--2---:R-:W-:Y:S02]  /*19a0*/  UIMAD.WIDE.U32 UR4, UR46, UR8, URZ ;  /* 0x000000082e0472a5 */ /* 0x004fe4000f8e00ff */
[----:B------:R-:W-:Y:S02]  /*19b0*/  UIMAD.WIDE.U32 UR6, UR45, UR11, URZ ;  /* 0x0000000b2d0672a5 */ /* 0x000fe4000f8e00ff */
[----:B---3--:R-:W-:Y:S02]  /*19c0*/  UISETP.NE.AND UP0, UPT, UR12, 0x1, UPT ;  /* 0x000000010c00788c */ /* 0x008fe4000bf05270 */
[----:B------:R-:W-:-:S03]  /*19d0*/  USHF.R.U32.HI UR5, URZ, UR9, UR5 ;  /* 0x00000009ff057299 */ /* 0x000fc60008011605 */
[----:B------:R-:W-:Y:S01]  /*19e0*/  UMOV UR4, UR7 ;  /* 0x0000000700047c82 */ /* 0x000fe20008000000 */
[----:B------:R-:W-:Y:S02]  /*19f0*/  USEL UR5, UR46, UR5, !UP0 ;  /* 0x000000052e057287 */ /* 0x000fe4000c000000 */
[----:B------:R-:W-:Y:S02]  /*1a00*/  UISETP.NE.AND UP0, UPT, UR10, 0x1, UPT ;  /* 0x000000010a00788c */ /* 0x000fe4000bf05270 */
[----:B----4-:R-:W-:-:S04]  /*1a10*/  USHF.R.U32.HI UR4, URZ, UR13, UR4 ;  /* 0x0000000dff047299 */ /* 0x010fc80008011604 */
[----:B------:R-:W-:-:S04]  /*1a20*/  USEL UR4, UR45, UR4, !UP0 ;  /* 0x000000042d047287 */ /* 0x000fc8000c000000 */
[----:B------:R-:W-:Y:S02]  /*1a30*/  UIADD3 UR6, UPT, UPT, UR5, -UR4, URZ ;  /* 0x8000000405067290 */ /* 0x000fe4000fffe0ff */
[----:B------:R-:W-:Y:S02]  /*1a40*/  UIADD3 UR4, UPT, UPT, -UR5, UR4, URZ ;  /* 0x0000000405047290 */ /* 0x000fe4000fffe1ff */
[----:B------:R-:W-:Y:S02]  /*1a50*/  UIMAD UR45, UR6, UR10, UR45 ;  /* 0x0000000a062d72a4 */ /* 0x000fe4000f8e022d */
[----:B------:R-:W-:-:S12]  /*1a60*/  UIMAD UR46, UR4, UR12, UR46 ;  /* 0x0000000c042e72a4 */ /* 0x000fd8000f8e022e */
.L_x_20:
[----:B------:R-:W-:Y:S01]  /*1a70*/  UISETP.NE.AND UP0, UPT, UR18, 0x2, UPT ;  /* 0x000000021200788c */ /* 0x000fe2000bf05270 */
[----:B------:R-:W-:Y:S09]  /*1a80*/  BRA.U !UP6, `(.L_x_21) ;  /* 0x000000010e0c7547 */ /* 0x000ff2000b800000 */
[----:B------:R-:W-:Y:S01]  /*1a90*/  UCGABAR_WAIT ;  /* 0x0000000000007dc7 */ /* 0x000fe20008000000 */
[----:B------:R-:W-:Y:S01]  /*1aa0*/  CCTL.IVALL ;  /* 0x00000000ff00798f */ /* 0x000fe20002000000 */
[----:B------:R-:W-:Y:S05]  /*1ab0*/  BRA `(.L_x_22) ;  /* 0x0000000000047947 */ /* 0x000fea0003800000 */
.L_x_21:
[----:B------:R-:W-:Y:S06]  /*1ac0*/  BAR.SYNC.DEFER_BLOCKING 0x0 ;  /* 0x0000000000007b1d */ /* 0x000fec0000010000 */
.L_x_22:
[----:B------:R-:W-:Y:S05]  /*1ad0*/  BRA.U UP0, `(.L_x_23) ;  /* 0x0000002900607547 */ /* 0x000fea000b800000 */
[----:B------:R-:W2:Y:S01]  /*1ae0*/  LDCU UR6, c[0x0][0x38c] ;  /* 0x00007180ff0677ac */ /* 0x000ea20008000800 */
[----:B------:R-:W3:Y:S01]  /*1af0*/  S2UR UR8, SR_CgaCtaId ;  /* 0x00000000000879c3 */ /* 0x000ee20000008800 */
[----:B------:R-:W-:Y:S01]  /*1b00*/  PLOP3.LUT P1, PT, PT, PT, UP3, 0x80, 0x8 ;  /* 0x000000000008781c */ /* 0x000fe20003f2f038 */
[----:B------:R-:W-:Y:S01]  /*1b10*/  IMAD.MOV.U32 R12, RZ, RZ, 0x1 ;  /* 0x00000001ff0c7424 */ /* 0x000fe200078e00ff */
[----:B------:R-:W-:Y:S01]  /*1b20*/  UMOV UR7, 0x400 ;  /* 0x0000040000077882 */ /* 0x000fe20000000000 */
[----:B------:R-:W-:Y:S01]  /*1b30*/  UISETP.NE.AND UP1, UPT, UR18, URZ, UPT ;  /* 0x000000ff1200728c */ /* 0x000fe2000bf25270 */
[----:B------:R-:W-:Y:S01]  /*1b40*/  ISETP.EQ.OR P2, PT, R0, RZ, P3 ;  /* 0x000000ff0000720c */ /* 0x000fe20001f42670 */
[----:B------:R-:W-:Y:S01]  /*1b50*/  USEL UR24, URZ, 0x1, UP4 ;  /* 0x00000001ff187887 */ /* 0x000fe2000a000000 */
[----:B------:R-:W-:Y:S02]  /*1b60*/  PLOP3.LUT P1, PT, P1, PT, PT, 0x8, 0x80 ;  /* 0x000000000080781c */ /* 0x000fe40000f2e170 */
[----:B------:R-:W-:Y:S01]  /*1b70*/  CS2R R10, SRZ ;  /* 0x00000000000a7805 */ /* 0x000fe2000001ff00 */
[----:B------:R-:W-:Y:S01]  /*1b80*/  IMAD.MOV.U32 R9, RZ, RZ, RZ ;  /* 0x000000ffff097224 */ /* 0x000fe200078e00ff */
[----:B------:R-:W4:Y:S01]  /*1b90*/  LDCU UR40, c[0x0][0x370] ;  /* 0x00006e00ff2877ac */ /* 0x000f220008000800 */
[----:B------:R-:W-:Y:S01]  /*1ba0*/  IMAD.MOV.U32 R8, RZ, RZ, 0x1 ;  /* 0x00000001ff087424 */ /* 0x000fe200078e00ff */
[----:B------:R-:W1:Y:S01]  /*1bb0*/  LDCU.64 UR26, c[0x0][0x348] ;  /* 0x00006900ff1a77ac */ /* 0x000e620008000a00 */
[----:B--2---:R-:W-:-:S02]  /*1bc0*/  UIADD3 UR5, UPT, UPT, UR6, 0x1f, URZ ;  /* 0x0000001f06057890 */ /* 0x004fc4000fffe0ff */
[----:B------:R-:W-:Y:S02]  /*1bd0*/  USHF.R.U32.HI UR47, URZ, 0x5, UR28 ;  /* 0x00000005ff2f7899 */ /* 0x000fe4000801161c */
[----:B------:R-:W-:Y:S02]  /*1be0*/  USHF.R.S32.HI UR4, URZ, 0x1f, UR5 ;  /* 0x0000001fff047899 */ /* 0x000fe40008011405 */
[----:B---3--:R-:W-:Y:S02]  /*1bf0*/  ULEA UR7, UR8, UR7, 0x18 ;  /* 0x0000000708077291 */ /* 0x008fe4000f8ec0ff */
[----:B------:R-:W-:Y:S02]  /*1c00*/  ULEA.HI UR4, UR4, UR5, URZ, 0x5 ;  /* 0x0000000504047291 */ /* 0x000fe4000f8f28ff */
[----:B------:R-:W-:Y:S02]  /*1c10*/  UIADD3 UR5, UPT, UPT, UR6, -0x1, URZ ;  /* 0xffffffff06057890 */ /* 0x000fe4000fffe0ff */
[----:B------:R-:W-:-:S02]  /*1c20*/  USHF.R.S32.HI UR43, URZ, 0x5, UR4 ;  /* 0x00000005ff2b7899 */ /* 0x000fc40008011404 */
[----:B------:R-:W-:Y:S02]  /*1c30*/  UISETP.GE.U32.AND UP2, UPT, UR5, -0x3f, UPT ;  /* 0xffffffc10500788c */ /* 0x000fe4000bf46070 */
[----:B------:R-:W-:Y:S02]  /*1c40*/  UISETP.LT.U32.AND UP0, UPT, UR43, 0x2c, UPT ;  /* 0x0000002c2b00788c */ /* 0x000fe4000bf01070 */
[----:B------:R-:W-:Y:S02]  /*1c50*/  ULEA UR29, UR28, UR7, 0x1 ;  /* 0x000000071c1d7291 */ /* 0x000fe4000f8e08ff */
[----:B------:R-:W-:Y:S02]  /*1c60*/  USEL UR41, UR43, 0x2c, UP0 ;  /* 0x0000002c2b297887 */ /* 0x000fe40008000000 */
[----:B------:R-:W-:Y:S02]  /*1c70*/  UIADD3 UR48, UPT, UPT, UR6, 0x3e, URZ ;  /* 0x0000003e06307890 */ /* 0x000fe4000fffe0ff */
[----:B------:R-:W-:-:S02]  /*1c80*/  UIADD3 UR21, UPT, UPT, UR41, -0x1, URZ ;  /* 0xffffffff29157890 */ /* 0x000fc4000fffe0ff */
[----:B------:R-:W-:Y:S01]  /*1c90*/  @UP2 UIADD3 UR21, UPT, UPT, UR41, URZ, URZ ;  /* 0x000000ff29152290 */ /* 0x000fe2000fffe0ff */
[----:B------:R-:W2:Y:S01]  /*1ca0*/  LDCU UR39, c[0x0][0x374] ;  /* 0x00006e80ff2777ac */ /* 0x000ea20008000800 */
[----:B------:R-:W-:Y:S02]  /*1cb0*/  USEL UR24, UR24, 0x2, UP1 ;  /* 0x0000000218187887 */ /* 0x000fe40008800000 */
[----:B------:R-:W-:Y:S02]  /*1cc0*/  UIADD3 UR29, UPT, UPT, UR29, 0x2d500, URZ ;  /* 0x0002d5001d1d7890 */ /* 0x000fe4000fffe0ff */
[----:B------:R-:W-:Y:S02]  /*1cd0*/  UIADD3 UR44, UPT, UPT, UR43, -UR41, URZ ;  /* 0x800000292b2c7290 */ /* 0x000fe4000fffe0ff */
[----:B------:R-:W-:Y:S01]  /*1ce0*/  UIADD3 UR21, UPT, UPT, UR21, 0x1, URZ ;  /* 0x0000000115157890 */ /* 0x000fe2000fffe0ff */
[----:B-1--4-:R-:W-:-:S11]  /*1cf0*/  UMOV UR5, URZ ;  /* 0x000000ff00057c82 */ /* 0x012fd60008000000 */
.L_x_43:
[----:B-1----:R-:W1:Y:S02]  /*1d00*/  S2UR UR4, SR_CgaCtaId ;  /* 0x00000000000479c3 */ /* 0x002e640000008800 */
[----:B-1----:R-:W-:-:S09]  /*1d10*/  UISETP.NE.AND UP0, UPT, UR4, URZ, UPT ;  /* 0x000000ff0400728c */ /* 0x002fd2000bf05270 */
[----:B------:R-:W-:Y:S05]  /*1d20*/  BRA.U UP0, `(.L_x_24) ;  /* 0x0000000100287547 */ /* 0x000fea000b800000 */
[----:B------:R-:W-:Y:S02]  /*1d30*/  LEA R0, R9, UR7, 0x3 ;  /* 0x0000000709007c11 */ /* 0x000fe4000f8e18ff */
[----:B------:R-:W-:-:S04]  /*1d40*/  SHF.L.U32 R3, R8, 0x1f, RZ ;  /* 0x0000001f08037819 */ /* 0x000fc800000006ff */
[----:B------:R-:W1:Y:S02]  /*1d50*/  SYNCS.PHASECHK.TRANS64.TRYWAIT P0, [R0+URZ+0x360], R3 ;  /* 0x00036003000075a7 */ /* 0x000e6400080011ff */
[----:B-1----:R-:W-:Y:S05]  /*1d60*/  @!P0 BRA `(.L_x_25) ;  /* 0x0000006000988947 */ /* 0x002fea0003800000 */
.L_x_150:
[----:B------:R3:W-:Y:S01]  /*1d70*/  SYNCS.ARRIVE.TRANS64.A1T0 RZ, [R0+URZ+0x350], RZ ;  /* 0x000350ff00ff79a7 */ /* 0x0007e200081000ff */
[----:B------:R-:W-:-:S05]  /*1d80*/  VIADD R9, R9, 0x1 ;  /* 0x0000000109097836 */ /* 0x000fca0000000000 */
[----:B------:R-:W-:-:S04]  /*1d90*/  ISETP.NE.AND P0, PT, R9, 0x2, PT ;  /* 0x000000020900780c */ /* 0x000fc80003f05270 */
[----:B-1----:R-:W-:Y:S02]  /*1da0*/  SEL R3, RZ, 0x1, P0 ;  /* 0x00000001ff037807 */ /* 0x002fe40000000000 */
[----:B------:R-:W-:Y:S02]  /*1db0*/  SEL R9, R9, RZ, P0 ;  /* 0x000000ff09097207 */ /* 0x000fe40000000000 */
[----:B------:R-:W-:-:S07]  /*1dc0*/  LOP3.LUT R8, R8, R3, RZ, 0x3c, !PT ;  /* 0x0000000308087212 */ /* 0x000fce00078e3cff */
.L_x_24:
[----:B------:R-:W-:Y:S01]  /*1dd0*/  ULEA UR4, UR5, UR7, 0x3 ;  /* 0x0000000705047291 */ /* 0x000fe2000f8e18ff */
[----:B---3--:R-:W-:Y:S01]  /*1de0*/  SHF.L.U32 R0, R12, 0x1f, RZ ;  /* 0x0000001f0c007819 */ /* 0x008fe200000006ff */
[----:B------:R-:W-:Y:S02]  /*1df0*/  UISETP.GE.U32.AND UP0, UPT, UR48, 0x3f, UPT ;  /* 0x0000003f3000788c */ /* 0x000fe4000bf06070 */
[----:B------:R-:W-:Y:S02]  /*1e00*/  USHF.L.U32 UR35, UR46, 0x6, URZ ;  /* 0x000000062e237899 */ /* 0x000fe400080006ff */
[----:B------:R-:W-:Y:S01]  /*1e10*/  ULEA UR19, UR45, UR47, 0x4 ;  /* 0x0000002f2d137291 */ /* 0x000fe2000f8e20ff */
[----:B------:R-:W-:Y:S02]  /*1e20*/  UMOV UR13, URZ ;  /* 0x000000ff000d7c82 */ /* 0x000fe40008000000 */
[----:B------:R1:W3:Y:S02]  /*1e30*/  SYNCS.PHASECHK.TRANS64.TRYWAIT P0, [UR4+0x160], R0 ;  /* 0x00016000ff0075a7 */ /* 0x0002e40008001104 */
[----:B------:R-:W-:Y:S07]  /*1e40*/  BRA.U !UP0, `(.L_x_26) ;  /* 0x0000000108c07547 */ /* 0x000fee000b800000 */
[----:B------:R-:W-:Y:S01]  /*1e50*/  UMOV UR6, URZ ;  /* 0x000000ff00067c82 */ /* 0x000fe20008000000 */
[----:B------:R-:W-:-:S05]  /*1e60*/  UMOV UR4, UR5 ;  /* 0x0000000500047c82 */ /* 0x000fca0008000000 */
.L_x_32:
[----:B------:R-:W-:Y:S01]  /*1e70*/  ULEA UR33, UR4, UR7, 0x3 ;  /* 0x0000000704217291 */ /* 0x000fe2000f8e18ff */
[----:B---3--:R-:W-:Y:S01]  /*1e80*/  @!P3 MOV R2, 0x1400 ;  /* 0x000014000002b802 */ /* 0x008fe20000000f00 */
[----:B-1-34-:R-:W-:Y:S10]  /*1e90*/  @P0 BRA `(.L_x_27) ;  /* 0x00000000000c0947 */ /* 0x01aff40003800000 */
[----:B------:R-:W-:-:S04]  /*1ea0*/  SHF.L.U32 R3, R12, 0x1f, RZ ;  /* 0x0000001f0c037819 */ /* 0x000fc800000006ff */
[----:B------:R-:W3:Y:S02]  /*1eb0*/  SYNCS.PHASECHK.TRANS64.TRYWAIT P0, [UR33+0x160], R3 ;  /* 0x00016003ff0075a7 */ /* 0x000ee40008001121 */
[----:B---3--:R-:W-:Y:S05]  /*1ec0*/  @!P0 BRA `(.L_x_28) ;  /* 0x0000006000548947 */ /* 0x008fea0003800000 */
.L_x_27:
[----:B------:R3:W-:Y:S01]  /*1ed0*/  @!P3 SYNCS.ARRIVE.TRANS64 RZ, [UR33], R2 ;  /* 0x00000002ffffb9a7 */ /* 0x0007e20008000021 */
[----:B------:R-:W-:-:S04]  /*1ee0*/  ULOP3.LUT UR5, UR24, 0x2, URZ, 0xfc, !UPT ;  /* 0x0000000218057892 */ /* 0x000fc8000f8efcff */
[----:B------:R-:W-:-:S09]  /*1ef0*/  UISETP.NE.AND UP0, UPT, UR5, 0x2, UPT ;  /* 0x000000020500788c */ /* 0x000fd2000bf05270 */
[----:B------:R-:W-:Y:S05]  /*1f00*/  BRA.U UP0, `(.L_x_29) ;  /* 0x0000000100047547 */ /* 0x000fea000b800000 */
[----:B--2---:R-:W-:Y:S05]  /*1f10*/  BPT.TRAP 0x1 ;  /* 0x000000040000795c */ /* 0x004fea0000300000 */
.L_x_29:
[----:B------:R-:W-:Y:S04]  /*1f20*/  BSSY.RECONVERGENT B0, `(.L_x_30) ;  /* 0x0000003000007945 */ /* 0x000fe80003800200 */
[----:B------:R-:W-:Y:S05]  /*1f30*/  @P2 BRA `(.L_x_31) ;  /* 0x0000000000042947 */ /* 0x000fea0003800000 */
[----:B--2---:R-:W-:Y:S05]  /*1f40*/  BPT.TRAP 0x1 ;  /* 0x000000040000795c */ /* 0x004fea0000300000 */
.L_x_31:
[----:B--2---:R-:W-:Y:S05]  /*1f50*/  BSYNC.RECONVERGENT B0 ;  /* 0x0000000000007941 */ /* 0x004fea0003800200 */
.L_x_30:
[----:B------:R-:W-:Y:S02]  /*1f60*/  UIADD3 UR5, UPT, UPT, UR4, 0x1, URZ ;  /* 0x0000000104057890 */ /* 0x000fe4000fffe0ff */
[----:B------:R-:W-:Y:S02]  /*1f70*/  ULEA UR32, UR4, UR7, 0xc ;  /* 0x0000000704207291 */ /* 0x000fe4000f8e60ff */
[----:B------:R-:W-:Y:S02]  /*1f80*/  UISETP.NE.AND UP0, UPT, UR5, 0x2c, UPT ;  /* 0x0000002c0500788c */ /* 0x000fe4000bf05270 */
[----:B------:R-:W-:Y:S02]  /*1f90*/  USHF.L.U32 UR34, UR6, 0x5, URZ ;  /* 0x0000000506227899 */ /* 0x000fe400080006ff */
[----:B------:R-:W-:Y:S02]  /*1fa0*/  USEL UR9, URZ, 0x1, UP0 ;  /* 0x00000001ff097887 */ /* 0x000fe40008000000 */
[----:B------:R-:W-:-:S02]  /*1fb0*/  USEL UR5, UR5, URZ, UP0 ;  /* 0x000000ff05057287 */ /* 0x000fc40008000000 */
[----:B------:R-:W-:Y:S02]  /*1fc0*/  ULEA UR4, UR4, UR28, 0x9 ;  /* 0x0000001c04047291 */ /* 0x000fe4000f8e48ff */
[----:B------:R-:W-:Y:S01]  /*1fd0*/  ULEA UR8, UR5, UR7, 0x3 ;  /* 0x0000000705087291 */ /* 0x000fe2000f8e18ff */
[----:B------:R-:W-:Y:S01]  /*1fe0*/  LOP3.LUT R12, R12, UR9, RZ, 0x3c, !PT ;  /* 0x000000090c0c7c12 */ /* 0x000fe2000f8e3cff */
[----:B------:R-:W-:Y:S02]  /*1ff0*/  UIADD3 UR6, UPT, UPT, UR6, 0x1, URZ ;  /* 0x0000000106067890 */ /* 0x000fe4000fffe0ff */
[----:B------:R-:W-:Y:S01]  /*2000*/  UIADD3 UR10, UP1, UPT, UR26, 0x80, URZ ;  /* 0x000000801a0a7890 */ /* 0x000fe2000ff3e0ff */
[----:B-1----:R-:W-:Y:S01]  /*2010*/  SHF.L.U32 R0, R12, 0x1f, RZ ;  /* 0x0000001f0c007819 */ /* 0x002fe200000006ff */
[----:B------:R-:W-:Y:S02]  /*2020*/  ULEA UR4, UR4, UR7, 0x1 ;  /* 0x0000000704047291 */ /* 0x000fe4000f8e08ff */
[----:B------:R-:W-:Y:S01]  /*2030*/  UIADD3.X UR11, UPT, UPT, URZ, UR27, URZ, UP1, !UPT ;  /* 0x0000001bff0b7290 */ /* 0x000fe20008ffe4ff */
[----:B------:R4:W1:Y:S01]  /*2040*/  SYNCS.PHASECHK.TRANS64.TRYWAIT P0, [UR8+0x160], R0 ;  /* 0x00016000ff0075a7 */ /* 0x0008620008001108 */
[----:B------:R-:W-:-:S02]  /*2050*/  UIADD3 UR8, UP0, UPT, UR26, 0x180, URZ ;  /* 0x000001801a087890 */ /* 0x000fc4000ff1e0ff */
[----:B------:R-:W-:Y:S02]  /*2060*/  UIADD3 UR32, UPT, UPT, UR32, 0x1500, URZ ;  /* 0x0000150020207890 */ /* 0x000fe4000fffe0ff */
[----:B------:R-:W-:Y:S02]  /*2070*/  UIADD3.X UR9, UPT, UPT, URZ, UR27, URZ, UP0, !UPT ;  /* 0x0000001bff097290 */ /* 0x000fe400087fe4ff */
[----:B------:R-:W-:Y:S02]  /*2080*/  UISETP.NE.AND UP0, UPT, UR6, UR21, UPT ;  /* 0x000000150600728c */ /* 0x000fe4000bf05270 */
[----:B------:R-:W-:Y:S01]  /*2090*/  UIADD3 UR16, UPT, UPT, UR4, 0x2d500, URZ ;  /* 0x0002d50004107890 */ /* 0x000fe2000fffe0ff */
[----:B------:R-:W-:Y:S01]  /*20a0*/  UMOV UR12, 0x0 ;  /* 0x00000000000c7882 */ /* 0x000fe20000000000 */
[----:B------:R-:W-:Y:S01]  /*20b0*/  UMOV UR13, 0x10000000 ;  /* 0x10000000000d7882 */ /* 0x000fe20000000000 */
[----:B------:R-:W-:Y:S01]  /*20c0*/  UMOV UR4, 0x30000 ;  /* 0x0003000000047882 */ /* 0x000fe20000000000 */
[----:B------:R-:W-:Y:S01]  /*20d0*/  UMOV UR20, UR36 ;  /* 0x0000002400147c82 */ /* 0x000fe20008000000 */
[----:B------:R-:W-:Y:S01]  /*20e0*/  UMOV UR17, UR33 ;  /* 0x0000002100117c82 */ /* 0x000fe20008000000 */
[----:B------:R-:W-:Y:S01]  /*20f0*/  UMOV UR18, UR34 ;  /* 0x0000002200127c82 */ /* 0x000fe20008000000 */
[----:B------:R-:W-:Y:S02]  /*2100*/  UTMALDG.3D [UR32], [UR10], desc[UR12] ;  /* 0x00000c200a0075b4 */ /* 0x000fe40008011000 */
[----:B------:R2:W-:Y:S02]  /*2110*/  UTMALDG.3D.MULTICAST [UR16], [UR8], UR4, desc[UR12] ;  /* 0x00000c10080073b4 */ /* 0x0005e40008011804 */
[----:B--2---:R-:W-:Y:S01]  /*2120*/  UMOV UR13, UR21 ;  /* 0x00000015000d7c82 */ /* 0x004fe20008000000 */
[----:B------:R-:W-:Y:S01]  /*2130*/  UMOV UR4, UR5 ;  /* 0x0000000500047c82 */ /* 0x000fe20008000000 */
[----:B------:R-:W-:Y:S05]  /*2140*/  BRA.U UP0, `(.L_x_32) ;  /* 0xfffffffd00487547 */ /* 0x000fea000b83ffff */
.L_x_26:
[----:B------:R-:W-:Y:S01]  /*2150*/  ULEA UR4, UR5, UR7, 0x3 ;  /* 0x0000000705047291 */ /* 0x000fe2000f8e18ff */
[----:B-1--4-:R-:W-:Y:S01]  /*2160*/  SHF.L.U32 R0, R12, 0x1f, RZ ;  /* 0x0000001f0c007819 */ /* 0x012fe200000006ff */
[----:B------:R-:W-:Y:S01]  /*2170*/  @!P1 SYNCS.ARRIVE.TRANS64.A1T0 RZ, [UR7+0x2e8], RZ ;  /* 0x0002e8ffffff99a7 */ /* 0x000fe20008100007 */
[----:B------:R-:W-:-:S06]  /*2180*/  UISETP.GT.AND UP0, UPT, UR43, UR41, UPT ;  /* 0x000000292b00728c */ /* 0x000fcc000bf04270 */
[----:B---3--:R1:W3:Y:S03]  /*2190*/  SYNCS.PHASECHK.TRANS64.TRYWAIT P0, [UR4+0x160], R0 ;  /* 0x00016000ff0075a7 */ /* 0x0082e60008001104 */
[----:B------:R-:W-:Y:S05]  /*21a0*/  BRA.U !UP0, `(.L_x_33) ;  /* 0x0000000108bc7547 */ /* 0x000fea000b800000 */
[----:B------:R-:W-:Y:S01]  /*21b0*/  UIADD3 UR25, UPT, UPT, UR44, UR13, URZ ;  /* 0x0000000d2c197290 */ /* 0x000fe2000fffe0ff */
[----:B------:R-:W-:-:S11]  /*21c0*/  UMOV UR4, UR5 ;  /* 0x0000000500047c82 */ /* 0x000fd60008000000 */
.L_x_39:
[----:B------:R-:W-:Y:S01]  /*21d0*/  ULEA UR9, UR4, UR7, 0x3 ;  /* 0x0000000704097291 */ /* 0x000fe2000f8e18ff */
[----:B---3--:R-:W-:Y:S01]  /*21e0*/  @!P3 MOV R2, 0x1400 ;  /* 0x000014000002b802 */ /* 0x008fe20000000f00 */
[----:B-1-3--:R-:W-:Y:S10]  /*21f0*/  @P0 BRA `(.L_x_34) ;  /* 0x00000000000c0947 */ /* 0x00aff40003800000 */
[----:B------:R-:W-:-:S04]  /*2200*/  SHF.L.U32 R3, R12, 0x1f, RZ ;  /* 0x0000001f0c037819 */ /* 0x000fc800000006ff */
[----:B------:R-:W3:Y:S02]  /*2210*/  SYNCS.PHASECHK.TRANS64.TRYWAIT P0, [UR9+0x160], R3 ;  /* 0x00016003ff0075a7 */ /* 0x000ee40008001109 */
[----:B---3--:R-:W-:Y:S05]  /*2220*/  @!P0 BRA `(.L_x_35) ;  /* 0x0000005c00948947 */ /* 0x008fea0003800000 */
.L_x_34:
[----:B------:R3:W-:Y:S01]  /*2230*/  @!P3 SYNCS.ARRIVE.TRANS64 RZ, [UR9], R2 ;  /* 0x00000002ffffb9a7 */ /* 0x0007e20008000009 */
[----:B------:R-:W-:-:S04]  /*2240*/  ULOP3.LUT UR5, UR24, 0x2, URZ, 0xfc, !UPT ;  /* 0x0000000218057892 */ /* 0x000fc8000f8efcff */
[----:B------:R-:W-:-:S09]  /*2250*/  UISETP.NE.AND UP0, UPT, UR5, 0x2, UPT ;  /* 0x000000020500788c */ /* 0x000fd2000bf05270 */
[----:B------:R-:W-:Y:S05]  /*2260*/  BRA.U UP0, `(.L_x_36) ;  /* 0x0000000100047547 */ /* 0x000fea000b800000 */
[----:B--2---:R-:W-:Y:S05]  /*2270*/  BPT.TRAP 0x1 ;  /* 0x000000040000795c */ /* 0x004fea0000300000 */
.L_x_36:
[----:B------:R-:W-:Y:S04]  /*2280*/  BSSY.RECONVERGENT B0, `(.L_x_37) ;  /* 0x0000003000007945 */ /* 0x000fe80003800200 */
[----:B------:R-:W-:Y:S05]  /*2290*/  @P2 BRA `(.L_x_38) ;  /* 0x0000000000042947 */ /* 0x000fea0003800000 */
[----:B--2---:R-:W-:Y:S05]  /*22a0*/  BPT.TRAP 0x1 ;  /* 0x000000040000795c */ /* 0x004fea0000300000 */
.L_x_38:
[----:B--2---:R-:W-:Y:S05]  /*22b0*/  BSYNC.RECONVERGENT B0 ;  /* 0x0000000000007941 */ /* 0x004fea0003800200 */
.L_x_37:
[----:B------:R-:W-:Y:S02]  /*22c0*/  UIADD3 UR5, UPT, UPT, UR4, 0x1, URZ ;  /* 0x0000000104057890 */ /* 0x000fe4000fffe0ff */
[----:B------:R-:W-:Y:S02]  /*22d0*/  UIADD3 UR14, UP1, UPT, UR26, 0x80, URZ ;  /* 0x000000801a0e7890 */ /* 0x000fe4000ff3e0ff */
[----:B------:R-:W-:Y:S02]  /*22e0*/  UISETP.NE.AND UP0, UPT, UR5, 0x2c, UPT ;  /* 0x0000002c0500788c */ /* 0x000fe4000bf05270 */
[----:B------:R-:W-:Y:S02]  /*22f0*/  USHF.L.U32 UR10, UR13, 0x5, URZ ;  /* 0x000000050d0a7899 */ /* 0x000fe400080006ff */
[----:B------:R-:W-:Y:S02]  /*2300*/  USEL UR8, URZ, 0x1, UP0 ;  /* 0x00000001ff087887 */ /* 0x000fe40008000000 */
[----:B------:R-:W-:-:S02]  /*2310*/  USEL UR5, UR5, URZ, UP0 ;  /* 0x000000ff05057287 */ /* 0x000fc40008000000 */
[----:B------:R-:W-:Y:S02]  /*2320*/  UIADD3 UR22, UP0, UPT, UR26, 0x180, URZ ;  /* 0x000001801a167890 */ /* 0x000fe4000ff1e0ff */
[----:B------:R-:W-:Y:S01]  /*2330*/  LOP3.LUT R12, R12, UR8, RZ, 0x3c, !PT ;  /* 0x000000080c0c7c12 */ /* 0x000fe2000f8e3cff */
[----:B------:R-:W-:Y:S02]  /*2340*/  ULEA UR8, UR4, UR7, 0xc ;  /* 0x0000000704087291 */ /* 0x000fe4000f8e60ff */
[----:B------:R-:W-:Y:S01]  /*2350*/  ULEA UR6, UR5, UR7, 0x3 ;  /* 0x0000000705067291 */ /* 0x000fe2000f8e18ff */
[----:B-1----:R-:W-:Y:S01]  /*2360*/  SHF.L.U32 R0, R12, 0x1f, RZ ;  /* 0x0000001f0c007819 */ /* 0x002fe200000006ff */
[----:B------:R-:W-:Y:S02]  /*2370*/  UIADD3 UR8, UPT, UPT, UR8, 0x1500, URZ ;  /* 0x0000150008087890 */ /* 0x000fe4000fffe0ff */
[----:B------:R-:W-:Y:S02]  /*2380*/  UIADD3.X UR15, UPT, UPT, URZ, UR27, URZ, UP1, !UPT ;  /* 0x0000001bff0f7290 */ /* 0x000fe40008ffe4ff */
[----:B------:R-:W-:-:S02]  /*2390*/  ULEA UR16, UR4, UR29, 0xa ;  /* 0x0000001d04107291 */ /* 0x000fc4000f8e50ff */
[----:B------:R-:W-:Y:S01]  /*23a0*/  UIADD3.X UR23, UPT, UPT, URZ, UR27, URZ, UP0, !UPT ;  /* 0x0000001bff177290 */ /* 0x000fe200087fe4ff */
[----:B------:R4:W1:Y:S01]  /*23b0*/  SYNCS.PHASECHK.TRANS64.TRYWAIT P0, [UR6+0x160], R0 ;  /* 0x00016000ff0075a7 */ /* 0x0008620008001106 */
[----:B------:R-:W-:Y:S01]  /*23c0*/  UMOV UR30, 0x0 ;  /* 0x00000000001e7882 */ /* 0x000fe20000000000 */
[----:B------:R-:W-:Y:S01]  /*23d0*/  UMOV UR31, 0x10000000 ;  /* 0x10000000001f7882 */ /* 0x000fe20000000000 */
[----:B------:R-:W-:Y:S01]  /*23e0*/  UMOV UR11, UR35 ;  /* 0x00000023000b7c82 */ /* 0x000fe20008000000 */
[----:B------:R-:W-:Y:S01]  /*23f0*/  UMOV UR12, UR36 ;  /* 0x00000024000c7c82 */ /* 0x000fe20008000000 */
[----:B------:R-:W-:Y:S01]  /*2400*/  UMOV UR6, 0x30000 ;  /* 0x0003000000067882 */ /* 0x000fe20000000000 */
[----:B------:R-:W-:Y:S01]  /*2410*/  UMOV UR20, UR36 ;  /* 0x0000002400147c82 */ /* 0x000fe20008000000 */
[----:B------:R-:W-:Y:S01]  /*2420*/  UMOV UR17, UR9 ;  /* 0x0000000900117c82 */ /* 0x000fe20008000000 */
[----:B------:R-:W-:Y:S01]  /*2430*/  UMOV UR18, UR10 ;  /* 0x0000000a00127c82 */ /* 0x000fe20008000000 */
[----:B------:R4:W-:Y:S01]  /*2440*/  UTMALDG.3D [UR8], [UR14], desc[UR30] ;  /* 0x00001e080e0075b4 */ /* 0x0009e20008011000 */
[----:B------:R-:W-:Y:S01]  /*2450*/  UIADD3 UR13, UPT, UPT, UR13, 0x1, URZ ;  /* 0x000000010d0d7890 */ /* 0x000fe2000fffe0ff */
[----:B------:R-:W-:-:S03]  /*2460*/  UMOV UR4, UR5 ;  /* 0x0000000500047c82 */ /* 0x000fc60008000000 */
[----:B------:R-:W-:Y:S01]  /*2470*/  UISETP.NE.AND UP0, UPT, UR13, UR25, UPT ;  /* 0x000000190d00728c */ /* 0x000fe2000bf05270 */
[----:B------:R4:W-:Y:S08]  /*2480*/  UTMALDG.3D.MULTICAST [UR16], [UR22], UR6, desc[UR30] ;  /* 0x00001e10160073b4 */ /* 0x0009f00008011806 */
[----:B----4-:R-:W-:Y:S05]  /*2490*/  BRA.U UP0, `(.L_x_39) ;  /* 0xfffffffd004c7547 */ /* 0x010fea000b83ffff */
.L_x_33:
[C---:B------:R-:W-:Y:S01]  /*24a0*/  LEA R3, R11.reuse, UR7, 0x3 ;  /* 0x000000070b037c11 */ /* 0x040fe2000f8e18ff */
[----:B------:R-:W-:Y:S01]  /*24b0*/  NOP ;  /* 0x0000000000007918 */ /* 0x000fe20000000000 */
[----:B-1----:R-:W-:Y:S02]  /*24c0*/  SHF.L.U32 R0, R10, 0x1f, RZ ;  /* 0x0000001f0a007819 */ /* 0x002fe400000006ff */
[----:B------:R-:W-:Y:S02]  /*24d0*/  LEA R5, R11, UR7, 0x4 ;  /* 0x000000070b057c11 */ /* 0x000fe4000f8e20ff */
[----:B---3--:R-:W1:Y:S02]  /*24e0*/  SYNCS.PHASECHK.TRANS64.TRYWAIT P0, [R3+URZ+0x2f0], R0 ;  /* 0x0002f000030075a7 */ /* 0x008e6400080011ff */
[----:B-1----:R-:W-:Y:S05]  /*24f0*/  @!P0 BRA `(.L_x_40) ;  /* 0x0000005800f88947 */ /* 0x002fea0003800000 */
.L_x_153:
[----:B------:R-:W3:Y:S01]  /*2500*/  LDS.128 R4, [R5+0x380] ;  /* 0x0003800005047984 */ /* 0x000ee20000000c00 */
[----:B------:R-:W-:Y:S01]  /*2510*/  UISETP.GE.AND UP0, UPT, UR42, 0x1, UPT ;  /* 0x000000012a00788c */ /* 0x000fe2000bf06270 */
[----:B------:R-:W-:Y:S01]  /*2520*/  @!PT LDS RZ, [RZ] ;  /* 0x00000000fffff984 */ /* 0x000fe20000000800 */
[----:B------:R-:W-:Y:S01]  /*2530*/  @!PT LDS RZ, [RZ] ;  /* 0x00000000fffff984 */ /* 0x000fe20000000800 */
[----:B------:R-:W-:Y:S01]  /*2540*/  @!PT LDS RZ, [RZ] ;  /* 0x00000000fffff984 */ /* 0x000fe20000000800 */
[----:B------:R-:W-:Y:S01]  /*2550*/  @!PT LDS RZ, [RZ] ;  /* 0x00000000fffff984 */ /* 0x000fe20000000800 */
[----:B------:R4:W-:Y:S06]  /*2560*/  MEMBAR.ALL.CTA ;  /* 0x0000000000007992 */ /* 0x0009ec0000008000 */
[----:B----4-:R-:W4:Y:S01]  /*2570*/  FENCE.VIEW.ASYNC.S ;  /* 0x00000000000073c6 */ /* 0x010f220000000000 */
[----:B---3--:R-:W-:-:S13]  /*2580*/  LOP3.LUT P0, RZ, R6, 0x1, RZ, 0xc0, !PT ;  /* 0x0000000106ff7812 */ /* 0x008fda000780c0ff */
[----:B----4-:R-:W-:Y:S01]  /*2590*/  VOTEU.ANY UP1, P0 ;  /* 0x0000000000ff7886 */ /* 0x010fe20000020100 */
[----:B------:R-:W-:-:S13]  /*25a0*/  PLOP3.LUT P0, PT, PT, PT, UP1, 0x80, 0x8 ;  /* 0x000000000008781c */ /* 0x000fda0003f0f018 */
[----:B-1----:R-:W-:Y:S02]  /*25b0*/  @P0 LOP3.LUT R0, R5, 0xffff, RZ, 0xc0, !PT ;  /* 0x0000ffff05000812 */ /* 0x002fe400078ec0ff */
[----:B------:R-:W-:Y:S02]  /*25c0*/  @P0 MOV R2, R4 ;  /* 0x0000000400020202 */ /* 0x000fe40000000f00 */
[----:B------:R-:W-:Y:S01]  /*25d0*/  @P0 R2UR UR6, R0 ;  /* 0x00000000000602ca */ /* 0x000fe200000e0000 */
[----:B------:R-:W-:Y:S01]  /*25e0*/  VIADD R0, R3, 0x300 ;  /* 0x0000030003007836 */ /* 0x000fe20000000000 */
[----:B------:R-:W-:Y:S02]  /*25f0*/  @P0 SHF.R.U32.HI R4, RZ, 0x10, R5 ;  /* 0x00000010ff040819 */ /* 0x000fe40000011605 */
[----:B------:R-:W-:Y:S02]  /*2600*/  @P0 R2UR UR8, R2 ;  /* 0x00000000020802ca */ /* 0x000fe400000e0000 */
[----:B------:R-:W-:-:S02]  /*2610*/  PRMT R0, RZ, 0x654, R0 ;  /* 0x00000654ff007816 */ /* 0x000fc40000000000 */
[----:B------:R-:W-:Y:S02]  /*2620*/  @P0 R2UR UR4, R4 ;  /* 0x00000000040402ca */ /* 0x000fe400000e0000 */
[----:B------:R1:W-:Y:S03]  /*2630*/  SYNCS.ARRIVE.TRANS64.RED.A1T0 RZ, [R0+URZ], RZ ;  /* 0x000000ff00ff79a7 */ /* 0x0003e600081004ff */
[----:B------:R-:W-:-:S04]  /*2640*/  @UP1 UMOV UR37, UR6 ;  /* 0x0000000600251c82 */ /* 0x000fc80008000000 */
[----:B------:R-:W-:-:S04]  /*2650*/  @UP1 UMOV UR38, UR8 ;  /* 0x0000000800261c82 */ /* 0x000fc80008000000 */
[----:B------:R-:W-:Y:S01]  /*2660*/  @UP1 UMOV UR36, UR4 ;  /* 0x0000000400241c82 */ /* 0x000fe20008000000 */
[----:B------:R-:W-:Y:S05]  /*2670*/  BRA.U !UP0, `(.L_x_41) ;  /* 0x0000000108d47547 */ /* 0x000fea000b800000 */
[----:B------:R-:W2:Y:S01]  /*2680*/  LDCU.128 UR12, c[0x0][0xb10] ;  /* 0x00016200ff0c77ac */ /* 0x000ea20008000c00 */
[----:B------:R-:W3:Y:S01]  /*2690*/  LDCU UR25, c[0x0][0xb20] ;  /* 0x00016400ff1977ac */ /* 0x000ee20008000800 */
[----:B------:R-:W4:Y:S01]  /*26a0*/  LDCU UR20, c[0x0][0xb0c] ;  /* 0x00016180ff1477ac */ /* 0x000f220008000800 */
[----:B------:R-:W1:Y:S01]  /*26b0*/  LDCU.64 UR10, c[0x0][0xb28] ;  /* 0x00016500ff0a77ac */ /* 0x000e620008000a00 */
[----:B------:R-:W-:Y:S02]  /*26c0*/  UISETP.NE.AND UP3, UPT, UR42, 0x1, UPT ;  /* 0x000000012a00788c */ /* 0x000fe4000bf65270 */
[----:B--2---:R-:W-:Y:S02]  /*26d0*/  UIMAD.WIDE.U32 UR16, UR39, UR15, URZ ;  /* 0x0000000f271072a5 */ /* 0x004fe4000f8e00ff */
[----:B------:R-:W-:Y:S02]  /*26e0*/  UIMAD.WIDE.U32 UR8, UR40, UR12, URZ ;  /* 0x0000000c280872a5 */ /* 0x000fe4000f8e00ff */
[----:B------:R-:W-:-:S02]  /*26f0*/  UISETP.NE.AND UP0, UPT, UR14, 0x1, UPT ;  /* 0x000000010e00788c */ /* 0x000fc4000bf05270 */
[----:B------:R-:W-:Y:S01]  /*2700*/  UIMAD.WIDE.U32 UR22, UR37, UR15, URZ ;  /* 0x0000000f251672a5 */ /* 0x000fe2000f8e00ff */
[----:B------:R-:W-:Y:S02]  /*2710*/  UMOV UR16, UR17 ;  /* 0x0000001100107c82 */ /* 0x000fe40008000000 */
[----:B------:R-:W-:Y:S01]  /*2720*/  UMOV UR8, UR9 ;  /* 0x0000000900087c82 */ /* 0x000fe20008000000 */
[----:B---3--:R-:W-:Y:S02]  /*2730*/  USHF.R.U32.HI UR16, URZ, UR25, UR16 ;  /* 0x00000019ff107299 */ /* 0x008fe40008011610 */
[----:B----4-:R-:W-:Y:S02]  /*2740*/  UISETP.NE.AND UP2, UPT, UR20, 0x1, UPT ;  /* 0x000000011400788c */ /* 0x010fe4000bf45270 */
[----:B------:R-:W-:Y:S02]  /*2750*/  USHF.R.U32.HI UR8, URZ, UR13, UR8 ;  /* 0x0000000dff087299 */ /* 0x000fe40008011608 */
[----:B------:R-:W-:-:S02]  /*2760*/  USEL UR6, UR39, UR16, !UP0 ;  /* 0x0000001027067287 */ /* 0x000fc4000c000000 */
[----:B------:R-:W-:Y:S02]  /*2770*/  USEL UR8, UR40, UR8, !UP2 ;  /* 0x0000000828087287 */ /* 0x000fe4000d000000 */
[----:B-1----:R-:W-:Y:S01]  /*2780*/  UIMAD.WIDE.U32 UR16, UR6, UR10, URZ ;  /* 0x0000000a061072a5 */ /* 0x002fe2000f8e00ff */
[----:B------:R-:W-:Y:S01]  /*2790*/  UMOV UR4, UR23 ;  /* 0x0000001700047c82 */ /* 0x000fe20008000000 */
[----:B------:R-:W-:Y:S02]  /*27a0*/  UIMAD.WIDE.U32 UR18, UR38, UR12, URZ ;  /* 0x0000000c261272a5 */ /* 0x000fe4000f8e00ff */
[----:B------:R-:W-:-:S03]  /*27b0*/  UIMAD.WIDE.U32 UR22, UR8, UR10, URZ ;  /* 0x0000000a081672a5 */ /* 0x000fc6000f8e00ff */
[----:B------:R-:W-:Y:S01]  /*27c0*/  UMOV UR16, UR17 ;  /* 0x0000001100107c82 */ /* 0x000fe20008000000 */
[----:B------:R-:W-:Y:S02]  /*27d0*/  USHF.R.U32.HI UR4, URZ, UR25, UR4 ;  /* 0x00000019ff047299 */ /* 0x000fe40008011604 */
[----:B------:R-:W-:Y:S01]  /*27e0*/  @UP3 USHF.R.U32.HI UR6, URZ, UR11, UR16 ;  /* 0x0000000bff063299 */ /* 0x000fe20008011610 */
[----:B------:R-:W-:Y:S01]  /*27f0*/  UMOV UR18, UR19 ;  /* 0x0000001300127c82 */ /* 0x000fe20008000000 */
[----:B------:R-:W-:Y:S01]  /*2800*/  UMOV UR22, UR23 ;  /* 0x0000001700167c82 */ /* 0x000fe20008000000 */
[----:B------:R-:W-:Y:S02]  /*2810*/  USHF.R.U32.HI UR13, URZ, UR13, UR18 ;  /* 0x0000000dff0d7299 */ /* 0x000fe40008011612 */
[----:B------:R-:W-:Y:S02]  /*2820*/  USEL UR4, UR37, UR4, !UP0 ;  /* 0x0000000425047287 */ /* 0x000fe4000c000000 */
[----:B------:R-:W-:-:S02]  /*2830*/  @UP3 USHF.R.U32.HI UR8, URZ, UR11, UR22 ;  /* 0x0000000bff083299 */ /* 0x000fc40008011616 */
[----:B------:R-:W-:Y:S02]  /*2840*/  UIMAD UR9, UR42, UR6, URZ ;  /* 0x000000062a0972a4 */ /* 0x000fe4000f8e02ff */
[----:B------:R-:W-:Y:S02]  /*2850*/  USEL UR6, UR38, UR13, !UP2 ;  /* 0x0000000d26067287 */ /* 0x000fe4000d000000 */
[----:B------:R-:W-:Y:S02]  /*2860*/  UIMAD UR12, UR42, UR8, URZ ;  /* 0x000000082a0c72a4 */ /* 0x000fe4000f8e02ff */
[----:B------:R-:W-:Y:S02]  /*2870*/  UISETP.GE.AND UP0, UPT, UR4, UR9, UPT ;  /* 0x000000090400728c */ /* 0x000fe4000bf06270 */
[----:B------:R-:W-:Y:S02]  /*2880*/  UIMAD.WIDE.U32 UR16, UR4, UR10, URZ ;  /* 0x0000000a041072a5 */ /* 0x000fe4000f8e00ff */
[----:B------:R-:W-:-:S02]  /*2890*/  UISETP.GE.OR UP0, UPT, UR6, UR12, UP0 ;  /* 0x0000000c0600728c */ /* 0x000fc40008706670 */
[----:B------:R-:W-:Y:S02]  /*28a0*/  UIMAD.WIDE.U32 UR12, UR6, UR10, URZ ;  /* 0x0000000a060c72a5 */ /* 0x000fe4000f8e00ff */
[----:B------:R-:W-:Y:S01]  /*28b0*/  UIADD3 UR15, UPT, UPT, -UR4, URZ, URZ ;  /* 0x000000ff040f7290 */ /* 0x000fe2000fffe1ff */
[----:B------:R-:W-:Y:S01]  /*28c0*/  UMOV UR10, UR17 ;  /* 0x00000011000a7c82 */ /* 0x000fe20008000000 */
[----:B------:R-:W-:Y:S02]  /*28d0*/  UIADD3 UR12, UPT, UPT, -UR6, URZ, URZ ;  /* 0x000000ff060c7290 */ /* 0x000fe4000fffe1ff */
[----:B------:R-:W-:-:S03]  /*28e0*/  USHF.R.U32.HI UR10, URZ, UR11, UR10 ;  /* 0x0000000bff0a7299 */ /* 0x000fc6000801160a */
[----:B------:R-:W-:Y:S01]  /*28f0*/  @!UP0 UMOV UR9, UR13 ;  /* 0x0000000d00098c82 */ /* 0x000fe20008000000 */
[----:B------:R-:W-:Y:S02]  /*2900*/  UIMAD UR15, UR14, UR15, UR37 ;  /* 0x0000000f0e0f72a4 */ /* 0x000fe4000f8e0225 */
[----:B------:R-:W-:Y:S02]  /*2910*/  USEL UR10, UR4, UR10, !UP3 ;  /* 0x0000000a040a7287 */ /* 0x000fe4000d800000 */
[----:B------:R-:W-:Y:S02]  /*2920*/  @!UP0 USHF.R.U32.HI UR9, URZ, UR11, UR9 ;  /* 0x0000000bff098299 */ /* 0x000fe40008011609 */
[----:B------:R-:W-:Y:S02]  /*2930*/  UIADD3 UR11, UPT, UPT, -UR10, URZ, URZ ;  /* 0x000000ff0a0b7290 */ /* 0x000fe4000fffe1ff */
[----:B------:R-:W-:Y:S02]  /*2940*/  @!UP0 USEL UR9, UR6, UR9, !UP3 ;  /* 0x0000000906098287 */ /* 0x000fe4000d800000 */
[----:B------:R-:W-:-:S02]  /*2950*/  UIMAD UR11, UR42, UR11, UR4 ;  /* 0x0000000b2a0b72a4 */ /* 0x000fc4000f8e0204 */
[----:B------:R-:W-:Y:S02]  /*2960*/  @!UP0 UIADD3 UR10, UPT, UPT, UR10, -UR9, URZ ;  /* 0x800000090a0a8290 */ /* 0x000fe4000fffe0ff */
[----:B------:R-:W-:Y:S02]  /*2970*/  @!UP0 UIMAD UR9, UR11, UR8, UR9 ;  /* 0x000000080b0982a4 */ /* 0x000fe4000f8e0209 */
[----:B------:R-:W-:Y:S02]  /*2980*/  @!UP0 UIMAD UR4, UR42, UR10, UR6 ;  /* 0x0000000a2a0482a4 */ /* 0x000fe4000f8e0206 */
[----:B------:R-:W-:Y:S02]  /*2990*/  UIMAD UR8, UR20, UR12, UR38 ;  /* 0x0000000c140872a4 */ /* 0x000fe4000f8e0226 */
[----:B------:R-:W-:Y:S01]  /*29a0*/  UIMAD UR37, UR4, UR14, UR15 ;  /* 0x0000000e042572a4 */ /* 0x000fe2000f8e020f */
[----:B------:R-:W-:Y:S02]  /*29b0*/  @!UP0 UMOV UR6, UR9 ;  /* 0x0000000900068c82 */ /* 0x000fe40008000000 */
[----:B------:R-:W-:-:S12]  /*29c0*/  UIMAD UR38, UR6, UR20, UR8 ;  /* 0x00000014062672a4 */ /* 0x000fd8000f8e0208 */
.L_x_41:
[----:B------:R-:W3:Y:S02]  /*29d0*/  LDCU UR4, c[0x0][0xb30] ;  /* 0x00016600ff0477ac */ /* 0x000ee40008000800 */
[----:B---3--:R-:W-:-:S09]  /*29e0*/  UISETP.NE.AND UP0, UPT, UR4, 0x1, UPT ;  /* 0x000000010400788c */ /* 0x008fd2000bf05270 */
[----:B------:R-:W-:Y:S05]  /*29f0*/  BRA.U UP0, `(.L_x_42) ;  /* 0x0000000100447547 */ /* 0x000fea000b800000 */
[----:B------:R-:W3:Y:S01]  /*2a00*/  LDCU.128 UR12, c[0x0][0xb10] ;  /* 0x00016200ff0c77ac */ /* 0x000ee20008000c00 */
[----:B------:R-:W4:Y:S01]  /*2a10*/  LDCU UR16, c[0x0][0xb0c] ;  /* 0x00016180ff1077ac */ /* 0x000f220008000800 */
[----:B------:R-:W1:Y:S01]  /*2a20*/  LDCU UR17, c[0x0][0xb20] ;  /* 0x00016400ff1177ac */ /* 0x000e620008000800 */
[----:B---3--:R-:W-:Y:S02]  /*2a30*/  UIMAD.WIDE.U32 UR10, UR38, UR12, URZ ;  /* 0x0000000c260a72a5 */ /* 0x008fe4000f8e00ff */
[----:B------:R-:W-:Y:S02]  /*2a40*/  UIMAD.WIDE.U32 UR8, UR37, UR15, URZ ;  /* 0x0000000f250872a5 */ /* 0x000fe4000f8e00ff */
[----:B----4-:R-:W-:Y:S02]  /*2a50*/  UISETP.NE.AND UP2, UPT, UR16, 0x1, UPT ;  /* 0x000000011000788c */ /* 0x010fe4000bf45270 */
[----:B------:R-:W-:Y:S01]  /*2a60*/  UISETP.NE.AND UP0, UPT, UR14, 0x1, UPT ;  /* 0x000000010e00788c */ /* 0x000fe2000bf05270 */
[----:B------:R-:W-:-:S02]  /*2a70*/  UMOV UR6, UR11 ;  /* 0x0000000b00067c82 */ /* 0x000fc40008000000 */
[----:B------:R-:W-:Y:S01]  /*2a80*/  UMOV UR4, UR9 ;  /* 0x0000000900047c82 */ /* 0x000fe20008000000 */
[----:B------:R-:W-:Y:S02]  /*2a90*/  USHF.R.U32.HI UR6, URZ, UR13, UR6 ;  /* 0x0000000dff067299 */ /* 0x000fe40008011606 */
[----:B-1----:R-:W-:Y:S02]  /*2aa0*/  USHF.R.U32.HI UR4, URZ, UR17, UR4 ;  /* 0x00000011ff047299 */ /* 0x002fe40008011604 */
[----:B------:R-:W-:Y:S02]  /*2ab0*/  USEL UR6, UR38, UR6, !UP2 ;  /* 0x0000000626067287 */ /* 0x000fe4000d000000 */
[----:B------:R-:W-:-:S04]  /*2ac0*/  USEL UR4, UR37, UR4, !UP0 ;  /* 0x0000000425047287 */ /* 0x000fc8000c000000 */
[----:B------:R-:W-:Y:S02]  /*2ad0*/  UIADD3 UR8, UPT, UPT, UR6, -UR4, URZ ;  /* 0x8000000406087290 */ /* 0x000fe4000fffe0ff */
[----:B------:R-:W-:Y:S02]  /*2ae0*/  UIADD3 UR4, UPT, UPT, -UR6, UR4, URZ ;  /* 0x0000000406047290 */ /* 0x000fe4000fffe1ff */
[----:B------:R-:W-:Y:S02]  /*2af0*/  UIMAD UR37, UR8, UR14, UR37 ;  /* 0x0000000e082572a4 */ /* 0x000fe4000f8e0225 */
[----:B------:R-:W-:-:S12]  /*2b00*/  UIMAD UR38, UR4, UR16, UR38 ;  /* 0x00000010042672a4 */ /* 0x000fd8000f8e0226 */
.L_x_42:
[----:B------:R-:W-:Y:S01]  /*2b10*/  VIADD R11, R11, 0x1 ;  /* 0x000000010b0b7836 */ /* 0x000fe20000000000 */
[----:B------:R-:W-:Y:S01]  /*2b20*/  PLOP3.LUT P1, PT, PT, PT, PT, 0x80, 0x8 ;  /* 0x000000000008781c */ /* 0x000fe20003f2f070 */
[----:B------:R-:W-:Y:S02]  /*2b30*/  UIADD3 UR46, UPT, UPT, UR38, UR59, URZ ;  /* 0x0000003b262e7290 */ /* 0x000fe4000fffe0ff */
[----:B------:R-:W-:Y:S01]  /*2b40*/  UIADD3 UR45, UPT, UPT, UR37, UR58, URZ ;  /* 0x0000003a252d7290 */ /* 0x000fe2000fffe0ff */
[----:B------:R-:W-:-:S04]  /*2b50*/  ISETP.NE.AND P0, PT, R11, 0x2, PT ;  /* 0x000000020b00780c */ /* 0x000fc80003f05270 */
[----:B------:R-:W-:Y:S02]  /*2b60*/  SEL R3, RZ, 0x1, P0 ;  /* 0x00000001ff037807 */ /* 0x000fe40000000000 */
[----:B------:R-:W-:Y:S02]  /*2b70*/  SEL R11, R11, RZ, P0 ;  /* 0x000000ff0b0b7207 */ /* 0x000fe40000000000 */
[----:B------:R-:W-:Y:S01]  /*2b80*/  LOP3.LUT R10, R10, R3, RZ, 0x3c, !PT ;  /* 0x000000030a0a7212 */ /* 0x000fe200078e3cff */
[----:B------:R-:W-:Y:S06]  /*2b90*/  BRA.U UP1, `(.L_x_43) ;  /* 0xfffffff101587547 */ /* 0x000fec000b83ffff */
[----:B------:R-:W-:Y:S01]  /*2ba0*/  UIADD3 UR7, UPT, UPT, UR7, 0x160, URZ ;  /* 0x0000016007077890 */ /* 0x000fe2000fffe0ff */
[----:B------:R-:W-:-:S03]  /*2bb0*/  SHF.L.U32 R3, R12, 0x1f, RZ ;  /* 0x0000001f0c037819 */ /* 0x000fc600000006ff */
[----:B------:R-:W-:-:S09]  /*2bc0*/  ULEA UR4, UR5, UR7, 0x3 ;  /* 0x0000000705047291 */ /* 0x000fd2000f8e18ff */
[----:B------:R-:W3:Y:S02]  /*2bd0*/  SYNCS.PHASECHK.TRANS64.TRYWAIT P0, [UR4], R3 ;  /* 0x00000003ff0075a7 */ /* 0x000ee40008001104 */
[----:B---3--:R-:W-:Y:S05]  /*2be0*/  @!P0 BRA `(.L_x_44) ;  /* 0x0000005400508947 */ /* 0x008fea0003800000 */
.L_x_155:
[----:B------:R-:W-:-:S04]  /*2bf0*/  UIADD3 UR4, UPT, UPT, UR5, 0x1, URZ ;  /* 0x0000000105047890 */ /* 0x000fc8000fffe0ff */
[----:B------:R-:W-:-:S04]  /*2c00*/  UISETP.NE.AND UP0, UPT, UR4, 0x2c, UPT ;  /* 0x0000002c0400788c */ /* 0x000fc8000bf05270 */
[----:B------:R-:W-:Y:S02]  /*2c10*/  USEL UR6, URZ, 0x1, UP0 ;  /* 0x00000001ff067887 */ /* 0x000fe40008000000 */
[----:B------:R-:W-:-:S04]  /*2c20*/  USEL UR4, UR4, URZ, UP0 ;  /* 0x000000ff04047287 */ /* 0x000fc80008000000 */
[----:B------:R-:W-:Y:S01]  /*2c30*/  ULEA UR5, UR4, UR7, 0x3 ;  /* 0x0000000704057291 */ /* 0x000fe2000f8e18ff */
[----:B------:R-:W-:-:S04]  /*2c40*/  LOP3.LUT R2, R12, UR6, RZ, 0x3c, !PT ;  /* 0x000000060c027c12 */ /* 0x000fc8000f8e3cff */
[----:B-1----:R-:W-:-:S04]  /*2c50*/  SHF.L.U32 R3, R2, 0x1f, RZ ;  /* 0x0000001f02037819 */ /* 0x002fc800000006ff */
[----:B------:R-:W1:Y:S02]  /*2c60*/  SYNCS.PHASECHK.TRANS64.TRYWAIT P0, [UR5], R3 ;  /* 0x00000003ff0075a7 */ /* 0x000e640008001105 */
[----:B-1----:R-:W-:Y:S05]  /*2c70*/  @!P0 BRA `(.L_x_45) ;  /* 0x0000005400448947 */ /* 0x002fea0003800000 */
.L_x_157:
        /* <DEDUP_REMOVED lines=9> */
.L_x_159:
        /* <DEDUP_REMOVED lines=9> */
.L_x_161:
        /* <DEDUP_REMOVED lines=9> */
.L_x_163:
        /* <DEDUP_REMOVED lines=9> */
.L_x_165:
        /* <DEDUP_REMOVED lines=9> */
.L_x_167:
        /* <DEDUP_REMOVED lines=9> */
.L_x_169:
        /* <DEDUP_REMOVED lines=9> */
.L_x_171:
        /* <DEDUP_REMOVED lines=9> */
.L_x_173:
        /* <DEDUP_REMOVED lines=9> */
.L_x_175:
        /* <DEDUP_REMOVED lines=9> */
.L_x_177:
        /* <DEDUP_REMOVED lines=9> */
.L_x_179:
        /* <DEDUP_REMOVED lines=9> */
.L_x_181:
        /* <DEDUP_REMOVED lines=9> */
.L_x_183:
        /* <DEDUP_REMOVED lines=9> */
.L_x_185:
        /* <DEDUP_REMOVED lines=9> */
.L_x_187:
        /* <DEDUP_REMOVED lines=9> */
.L_x_189:
        /* <DEDUP_REMOVED lines=9> */
.L_x_191:
        /* <DEDUP_REMOVED lines=9> */
.L_x_193:
        /* <DEDUP_REMOVED lines=9> */
.L_x_195:
        /* <DEDUP_REMOVED lines=9> */
.L_x_197:
        /* <DEDUP_REMOVED lines=9> */
.L_x_199:
        /* <DEDUP_REMOVED lines=9> */
.L_x_201:
        /* <DEDUP_REMOVED lines=9> */
.L_x_203:
        /* <DEDUP_REMOVED lines=9> */
.L_x_205:
        /* <DEDUP_REMOVED lines=9> */
.L_x_207:
        /* <DEDUP_REMOVED lines=9> */
.L_x_209:
        /* <DEDUP_REMOVED lines=9> */
.L_x_211:
        /* <DEDUP_REMOVED lines=9> */
.L_x_213:
        /* <DEDUP_REMOVED lines=9> */
.L_x_215:
        /* <DEDUP_REMOVED lines=9> */
.L_x_217:
        /* <DEDUP_REMOVED lines=9> */
.L_x_219:
        /* <DEDUP_REMOVED lines=9> */
.L_x_221:
        /* <DEDUP_REMOVED lines=9> */
.L_x_223:
        /* <DEDUP_REMOVED lines=9> */
.L_x_225:
        /* <DEDUP_REMOVED lines=9> */
.L_x_227:
        /* <DEDUP_REMOVED lines=9> */
.L_x_229:
        /* <DEDUP_REMOVED lines=9> */
.L_x_231:
        /* <DEDUP_REMOVED lines=9> */
.L_x_233:
        /* <DEDUP_REMOVED lines=9> */
.L_x_235:
        /* <DEDUP_REMOVED lines=9> */
.L_x_237:
        /* <DEDUP_REMOVED lines=9> */
.L_x_239:
[----:B------:R-:W-:-:S04]  /*4390*/  UIADD3 UR4, UPT, UPT, UR4, 0x1, URZ ;  /* 0x0000000104047890 */ /* 0x000fc8000fffe0ff */
[----:B------:R-:W-:-:S04]  /*43a0*/  UISETP.NE.AND UP0, UPT, UR4, 0x2c, UPT ;  /* 0x0000002c0400788c */ /* 0x000fc8000bf05270 */
[----:B------:R-:W-:Y:S02]  /*43b0*/  USEL UR5, URZ, 0x1, UP0 ;  /* 0x00000001ff057887 */ /* 0x000fe40008000000 */
[----:B------:R-:W-:-:S04]  /*43c0*/  USEL UR4, UR4, URZ, UP0 ;  /* 0x000000ff04047287 */ /* 0x000fc80008000000 */
[----:B------:R-:W-:Y:S01]  /*43d0*/  ULEA UR4, UR4, UR7, 0x3 ;  /* 0x0000000704047291 */ /* 0x000fe2000f8e18ff */
[----:B-1----:R-:W-:-:S04]  /*43e0*/  LOP3.LUT R3, R2, UR5, RZ, 0x3c, !PT ;  /* 0x0000000502037c12 */ /* 0x002fc8000f8e3cff */
[----:B------:R-:W-:Y:S01]  /*43f0*/  SHF.L.U32 R3, R3, 0x1f, RZ ;  /* 0x0000001f03037819 */ /* 0x000fe200000006ff */
[----:B------:R-:W-:-:S07]  /*4400*/  IMAD.U32 R0, RZ, RZ, UR4 ;  /* 0x00000004ff007e24 */ /* 0x000fce000f8e00ff */
.L_x_87:
[----:B-1----:R1:W3:Y:S02]  /*4410*/  SYNCS.PHASECHK.TRANS64.TRYWAIT P0, [R0+URZ], R3 ;  /* 0x00000003000075a7 */ /* 0x0022e400080011ff */
[----:B---3--:R-:W-:Y:S05]  /*4420*/  @!P0 NANOSLEEP.SYNCS 0x989680 ;  /* 0x009896800000895d */ /* 0x008fea0003900000 */
[----:B------:R-:W3:Y:S02]  /*4430*/  @!P0 SYNCS.PHASECHK.TRANS64 P0, [R0+URZ], R3 ;  /* 0x00000003000085a7 */ /* 0x000ee400080010ff */
[----:B--23--:R-:W-:Y:S05]  /*4440*/  @P0 EXIT ;  /* 0x000000000000094d */ /* 0x00cfea0003800000 */
[----:B------:R-:W-:Y:S05]  /*4450*/  BRA `(.L_x_87) ;  /* 0xfffffffc00ec7947 */ /* 0x000fea000383ffff */
.L_x_23:
[----:B------:R-:W2:Y:S02]  /*4460*/  S2UR UR4, SR_CgaCtaId ;  /* 0x00000000000479c3 */ /* 0x000ea40000008800 */
[----:B--2---:R-:W-:-:S04]  /*4470*/  UISETP.NE.AND UP0, UPT, UR4, URZ, UPT ;  /* 0x000000ff0400728c */ /* 0x004fc8000bf05270 */
[----:B------:R-:W-:-:S09]  /*4480*/  UISETP.NE.OR UP0, UPT, UR18, 0x1, UP0 ;  /* 0x000000011200788c */ /* 0x000fd20008705670 */
[----:B------:R-:W-:Y:S05]  /*4490*/  BRA.U UP0, `(.L_x_88) ;  /* 0x00000005004c7547 */ /* 0x000fea000b800000 */
[----:B------:R-:W2:Y:S01]  /*44a0*/  S2UR UR5, SR_CgaCtaId ;  /* 0x00000000000579c3 */ /* 0x000ea20000008800 */
[----:B------:R-:W-:Y:S01]  /*44b0*/  UMOV UR4, 0x400 ;  /* 0x0000040000047882 */ /* 0x000fe20000000000 */
[----:B------:R-:W-:Y:S01]  /*44c0*/  ISETP.GE.U32.AND P2, PT, R0, 0x2, PT ;  /* 0x000000020000780c */ /* 0x000fe20003f46070 */
[----:B------:R-:W-:Y:S01]  /*44d0*/  IMAD.MOV.U32 R12, RZ, RZ, 0x1 ;  /* 0x00000001ff0c7424 */ /* 0x000fe200078e00ff */
[----:B------:R-:W-:Y:S02]  /*44e0*/  CS2R R10, SRZ ;  /* 0x00000000000a7805 */ /* 0x000fe4000001ff00 */
[----:B------:R-:W-:Y:S01]  /*44f0*/  CS2R R8, SRZ ;  /* 0x0000000000087805 */ /* 0x000fe2000001ff00 */
[----:B--2---:R-:W-:-:S03]  /*4500*/  ULEA UR6, UR5, UR4, 0x18 ;  /* 0x0000000405067291 */ /* 0x004fc6000f8ec0ff */
[----:B------:R-:W-:-:S09]  /*4510*/  UMOV UR5, URZ ;  /* 0x000000ff00057c82 */ /* 0x000fd20008000000 */
.L_x_92:
[----:B------:R-:W-:Y:S02]  /*4520*/  LEA R2, R8, UR6, 0x3 ;  /* 0x0000000608027c11 */ /* 0x000fe4000f8e18ff */
[----:B------:R-:W-:-:S03]  /*4530*/  SHF.L.U32 R5, R9, 0x1f, RZ ;  /* 0x0000001f09057819 */ /* 0x000fc600000006ff */
[----:B------:R-:W-:Y:S01]  /*4540*/  VIADD R4, R2, 0x360 ;  /* 0x0000036002047836 */ /* 0x000fe20000000000 */
[----:B------:R-:W2:Y:S02]  /*4550*/  SYNCS.PHASECHK.TRANS64.TRYWAIT P0, [R2+URZ+0x350], R5 ;  /* 0x00035005020075a7 */ /* 0x000ea400080011ff */
[----:B--2---:R-:W-:Y:S05]  /*4560*/  @!P0 BRA `(.L_x_89) ;  /* 0x0000004800f88947 */ /* 0x004fea0003800000 */
.L_x_240:
[----:B------:R-:W-:Y:S01]  /*4570*/  ULEA UR4, UR5, UR6, 0x3 ;  /* 0x0000000605047291 */ /* 0x000fe2000f8e18ff */
[----:B------:R-:W-:Y:S02]  /*4580*/  PRMT R4, RZ, 0x654, R4 ;  /* 0x00000654ff047816 */ /* 0x000fe40000000004 */
[----:B--2---:R-:W-:Y:S01]  /*4590*/  SHF.L.U32 R5, R12, 0x1f, RZ ;  /* 0x0000001f0c057819 */ /* 0x004fe200000006ff */
[----:B------:R-:W-:Y:S01]  /*45a0*/  UIADD3 UR7, UPT, UPT, UR4, 0x2f0, URZ ;  /* 0x000002f004077890 */ /* 0x000fe2000fffe0ff */
[----:B------:R2:W-:Y:S05]  /*45b0*/  SYNCS.ARRIVE.TRANS64.RED.A1T0 RZ, [R4+URZ], RZ ;  /* 0x000000ff04ff79a7 */ /* 0x0005ea00081004ff */
[----:B------:R-:W-:Y:S01]  /*45c0*/  IMAD.U32 R7, RZ, RZ, UR7 ;  /* 0x00000007ff077e24 */ /* 0x000fe2000f8e00ff */
[----:B------:R-:W3:Y:S04]  /*45d0*/  SYNCS.PHASECHK.TRANS64.TRYWAIT P0, [UR4+0x300], R5 ;  /* 0x00030005ff0075a7 */ /* 0x000ee80008001104 */
[----:B------:R-:W-:Y:S01]  /*45e0*/  PRMT R6, R0, 0x654, R7 ;  /* 0x0000065400067816 */ /* 0x000fe20000000007 */
[----:B--2---:R-:W-:Y:S01]  /*45f0*/  @!P2 IMAD.MOV.U32 R4, RZ, RZ, 0x10 ;  /* 0x00000010ff04a424 */ /* 0x004fe200078e00ff */
[----:B---3--:R-:W-:Y:S06]  /*4600*/  @!P0 BRA `(.L_x_90) ;  /* 0x0000004800e48947 */ /* 0x008fec0003800000 */
.L_x_242:
[----:B------:R-:W-:Y:S01]  /*4610*/  ULEA UR8, UR5, UR6, 0x4 ;  /* 0x0000000605087291 */ /* 0x000fe2000f8e20ff */
[----:B------:R-:W-:Y:S01]  /*4620*/  SEL R3, R6, R3, !P2 ;  /* 0x0000000306037207 */ /* 0x000fe20005000000 */
[----:B------:R-:W-:Y:S01]  /*4630*/  UIADD3 UR9, UPT, UPT, UR4, 0x2f0, URZ ;  /* 0x000002f004097890 */ /* 0x000fe2000fffe0ff */
[----:B--2---:R-:W-:Y:S01]  /*4640*/  LEA R2, R11, UR6, 0x3 ;  /* 0x000000060b027c11 */ /* 0x004fe2000f8e18ff */
[----:B------:R-:W-:Y:S01]  /*4650*/  UIADD3 UR8, UPT, UPT, UR8, 0x380, URZ ;  /* 0x0000038008087890 */ /* 0x000fe2000fffe0ff */
[----:B------:R-:W-:Y:S01]  /*4660*/  SHF.L.U32 R5, R10, 0x1f, RZ ;  /* 0x0000001f0a057819 */ /* 0x000fe200000006ff */
[----:B------:R2:W-:Y:S01]  /*4670*/  @!P2 SYNCS.ARRIVE.TRANS64.RED RZ, [R3+URZ], R4 ;  /* 0x0000000403ffa9a7 */ /* 0x0005e200080004ff */
[----:B------:R-:W-:Y:S01]  /*4680*/  UIADD3 UR4, UPT, UPT, UR5, 0x1, URZ ;  /* 0x0000000105047890 */ /* 0x000fe2000fffe0ff */
[----:B------:R-:W-:-:S03]  /*4690*/  VIADD R8, R8, 0x1 ;  /* 0x0000000108087836 */ /* 0x000fc60000000000 */
[----:B------:R-:W-:Y:S02]  /*46a0*/  UISETP.NE.AND UP0, UPT, UR4, 0x2, UPT ;  /* 0x000000020400788c */ /* 0x000fe4000bf05270 */
[----:B------:R-:W-:Y:S06]  /*46b0*/  UGETNEXTWORKID.BROADCAST [UR8], [UR9] ;  /* 0x00000000080073ca */ /* 0x000fec0008000100 */
[----:B------:R-:W-:Y:S01]  /*46c0*/  USEL UR7, URZ, 0x1, UP0 ;  /* 0x00000001ff077887 */ /* 0x000fe20008000000 */
[----:B------:R-:W-:Y:S01]  /*46d0*/  ISETP.NE.AND P0, PT, R8, 0x2, PT ;  /* 0x000000020800780c */ /* 0x000fe20003f05270 */
[----:B------:R-:W-:Y:S01]  /*46e0*/  USEL UR5, UR4, URZ, UP0 ;  /* 0x000000ff04057287 */ /* 0x000fe20008000000 */
[----:B------:R-:W3:Y:S03]  /*46f0*/  SYNCS.PHASECHK.TRANS64.TRYWAIT P1, [R2+URZ+0x2f0], R5 ;  /* 0x0002f005020075a7 */ /* 0x000ee600080211ff */
[----:B------:R-:W-:Y:S01]  /*4700*/  LOP3.LUT R12, R12, UR7, RZ, 0x3c, !PT ;  /* 0x000000070c0c7c12 */ /* 0x000fe2000f8e3cff */
[----:B--23--:R-:W-:Y:S07]  /*4710*/  @!P1 BRA `(.L_x_91) ;  /* 0x0000004800b89947 */ /* 0x00cfee0003800000 */
.L_x_243:
[C---:B------:R-:W-:Y:S01]  /*4720*/  LEA R4, R11.reuse, UR6, 0x4 ;  /* 0x000000060b047c11 */ /* 0x040fe2000f8e20ff */
[----:B--2---:R-:W-:Y:S01]  /*4730*/  VIADD R2, R2, 0x300 ;  /* 0x0000030002027836 */ /* 0x004fe20000000000 */
[----:B------:R-:W-:Y:S01]  /*4740*/  SEL R8, R8, RZ, P0 ;  /* 0x000000ff08087207 */ /* 0x000fe20000000000 */
[----:B------:R-:W-:-:S03]  /*4750*/  VIADD R11, R11, 0x1 ;  /* 0x000000010b0b7836 */ /* 0x000fc60000000000 */
[----:B------:R-:W2:Y:S01]  /*4760*/  LDS.128 R4, [R4+0x380] ;  /* 0x0003800004047984 */ /* 0x000ea20000000c00 */
[----:B------:R-:W-:Y:S02]  /*4770*/  PRMT R2, RZ, 0x654, R2 ;  /* 0x00000654ff027816 */ /* 0x000fe40000000002 */
[C---:B------:R-:W-:Y:S01]  /*4780*/  ISETP.NE.AND P1, PT, R11.reuse, 0x2, PT ;  /* 0x000000020b00780c */ /* 0x040fe20003f25270 */
[----:B------:R-:W-:Y:S01]  /*4790*/  @!PT LDS RZ, [RZ] ;  /* 0x00000000fffff984 */ /* 0x000fe20000000800 */
[----:B------:R-:W-:Y:S01]  /*47a0*/  @!PT LDS RZ, [RZ] ;  /* 0x00000000fffff984 */ /* 0x000fe20000000800 */
[----:B------:R-:W-:Y:S01]  /*47b0*/  @!PT LDS RZ, [RZ] ;  /* 0x00000000fffff984 */ /* 0x000fe20000000800 */
[----:B------:R-:W-:Y:S01]  /*47c0*/  @!PT LDS RZ, [RZ] ;  /* 0x00000000fffff984 */ /* 0x000fe20000000800 */
[----:B------:R3:W-:Y:S06]  /*47d0*/  MEMBAR.ALL.CTA ;  /* 0x0000000000007992 */ /* 0x0007ec0000008000 */
[----:B---3--:R-:W3:Y:S01]  /*47e0*/  FENCE.VIEW.ASYNC.S ;  /* 0x00000000000073c6 */ /* 0x008ee20000000000 */
[----:B------:R-:W-:Y:S01]  /*47f0*/  SEL R11, R11, RZ, P1 ;  /* 0x000000ff0b0b7207 */ /* 0x000fe20000800000 */
[----:B---3--:R3:W-:Y:S01]  /*4800*/  SYNCS.ARRIVE.TRANS64.RED.A1T0 RZ, [R2+URZ], RZ ;  /* 0x000000ff02ff79a7 */ /* 0x0087e200081004ff */
[----:B--2---:R-:W-:-:S02]  /*4810*/  LOP3.LUT P3, RZ, R6, 0x1, RZ, 0xc0, !PT ;  /* 0x0000000106ff7812 */ /* 0x004fc4000786c0ff */
[----:B------:R-:W-:-:S04]  /*4820*/  SEL R5, RZ, 0x1, P1 ;  /* 0x00000001ff057807 */ /* 0x000fc80000800000 */
[----:B------:R-:W-:Y:S02]  /*4830*/  LOP3.LUT R10, R10, R5, RZ, 0x3c, !PT ;  /* 0x000000050a0a7212 */ /* 0x000fe400078e3cff */
[----:B---3--:R-:W-:-:S04]  /*4840*/  SEL R2, RZ, 0x1, P0 ;  /* 0x00000001ff027807 */ /* 0x008fc80000000000 */
[----:B------:R-:W-:Y:S01]  /*4850*/  LOP3.LUT R9, R9, R2, RZ, 0x3c, !PT ;  /* 0x0000000209097212 */ /* 0x000fe200078e3cff */
[----:B------:R-:W-:Y:S06]  /*4860*/  @P3 BRA `(.L_x_92) ;  /* 0xfffffffc002c3947 */ /* 0x000fec000383ffff */
[----:B------:R-:W-:Y:S01]  /*4870*/  ULEA UR4, UR5, UR6, 0x3 ;  /* 0x0000000605047291 */ /* 0x000fe2000f8e18ff */
[----:B------:R-:W-:-:S08]  /*4880*/  SHF.L.U32 R3, R12, 0x1f, RZ ;  /* 0x0000001f0c037819 */ /* 0x000fd000000006ff */
[----:B------:R-:W2:Y:S02]  /*4890*/  SYNCS.PHASECHK.TRANS64 P0, [UR4+0x300], R3 ;  /* 0x00030003ff0075a7 */ /* 0x000ea40008001004 */
[----:B--2---:R-:W-:Y:S05]  /*48a0*/  @P0 BRA `(.L_x_93) ;  /* 0x0000000000080947 */ /* 0x004fea0003800000 */
[----:B------:R-:W2:Y:S02]  /*48b0*/  SYNCS.PHASECHK.TRANS64.TRYWAIT P0, [UR4+0x300], R3 ;  /* 0x00030003ff0075a7 */ /* 0x000ea40008001104 */
[----:B--2---:R-:W-:Y:S05]  /*48c0*/  @!P0 BRA `(.L_x_94) ;  /* 0x0000004800608947 */ /* 0x004fea0003800000 */
.L_x_93:
[----:B------:R-:W-:-:S04]  /*48d0*/  UIADD3 UR7, UPT, UPT, UR5, 0x1, URZ ;  /* 0x0000000105077890 */ /* 0x000fc8000fffe0ff */
[----:B------:R-:W-:-:S04]  /*48e0*/  UISETP.NE.AND UP0, UPT, UR7, 0x2, UPT ;  /* 0x000000020700788c */ /* 0x000fc8000bf05270 */
[----:B------:R-:W-:Y:S02]  /*48f0*/  USEL UR8, URZ, 0x1, UP0 ;  /* 0x00000001ff087887 */ /* 0x000fe40008000000 */
[----:B------:R-:W-:-:S04]  /*4900*/  USEL UR7, UR7, URZ, UP0 ;  /* 0x000000ff07077287 */ /* 0x000fc80008000000 */
[----:B------:R-:W-:Y:S01]  /*4910*/  ULEA UR7, UR7, UR6, 0x3 ;  /* 0x0000000607077291 */ /* 0x000fe2000f8e18ff */
[----:B--2---:R-:W-:-:S04]  /*4920*/  LOP3.LUT R3, R12, UR8, RZ, 0x3c, !PT ;  /* 0x000000080c037c12 */ /* 0x004fc8000f8e3cff */
[----:B------:R-:W-:-:S04]  /*4930*/  SHF.L.U32 R0, R3, 0x1f, RZ ;  /* 0x0000001f03007819 */ /* 0x000fc800000006ff */
[----:B------:R-:W2:Y:S02]  /*4940*/  SYNCS.PHASECHK.TRANS64 P0, [UR7+0x300], R0 ;  /* 0x00030000ff0075a7 */ /* 0x000ea40008001007 */
[----:B-12---:R-:W-:Y:S05]  /*4950*/  @P0 EXIT ;  /* 0x000000000000094d */ /* 0x006fea0003800000 */
[----:B------:R-:W-:Y:S02]  /*4960*/  SHF.L.U32 R3, R3, 0x1f, RZ ;  /* 0x0000001f03037819 */ /* 0x000fe400000006ff */
[----:B------:R-:W-:-:S07]  /*4970*/  MOV R0, UR7 ;  /* 0x0000000700007c02 */ /* 0x000fce0008000f00 */
.L_x_95:
[----:B-1----:R1:W2:Y:S02]  /*4980*/  SYNCS.PHASECHK.TRANS64.TRYWAIT P0, [R0+URZ+0x300], R3 ;  /* 0x00030003000075a7 */ /* 0x0022a400080011ff */
[----:B--2---:R-:W-:Y:S05]  /*4990*/  @!P0 NANOSLEEP.SYNCS 0x989680 ;  /* 0x009896800000895d */ /* 0x004fea0003900000 */
[----:B------:R-:W2:Y:S02]  /*49a0*/  @!P0 SYNCS.PHASECHK.TRANS64 P0, [R0+URZ+0x300], R3 ;  /* 0x00030003000085a7 */ /* 0x000ea400080010ff */
[----:B--2---:R-:W-:Y:S05]  /*49b0*/  @P0 EXIT ;  /* 0x000000000000094d */ /* 0x004fea0003800000 */
[----:B------:R-:W-:Y:S05]  /*49c0*/  BRA `(.L_x_95) ;  /* 0xfffffffc00ec7947 */ /* 0x000fea000383ffff */
.L_x_88:
[----:B------:R-:W-:Y:S05]  /*49d0*/  BRA.U UP5, `(.L_x_96) ;  /* 0x0000000d05a07547 */ /* 0x000fea000b800000 */
[----:B------:R-:W2:Y:S01]  /*49e0*/  S2UR UR7, SR_CgaCtaId ;  /* 0x00000000000779c3 */ /* 0x000ea20000008800 */
[----:B------:R-:W-:Y:S01]  /*49f0*/  UMOV UR4, 0x40 ;  /* 0x0000004000047882 */ /* 0x000fe20000000000 */
[----:B------:R-:W-:Y:S01]  /*4a00*/  NOP ;  /* 0x0000000000007918 */ /* 0x000fe20000000000 */
[----:B------:R-:W-:Y:S01]  /*4a10*/  UMOV UR6, 0x400 ;  /* 0x0000040000067882 */ /* 0x000fe20000000000 */
[----:B--2---:R-:W-:Y:S02]  /*4a20*/  ULEA UR5, UR7, UR4, 0x18 ;  /* 0x0000000407057291 */ /* 0x004fe4000f8ec0ff */
[----:B------:R-:W-:-:S07]  /*4a30*/  ULEA UR6, UR7, UR6, 0x18 ;  /* 0x0000000607067291 */ /* 0x000fce000f8ec0ff */
[----:B------:R-:W2:Y:S02]  /*4a40*/  LDS.U8 R0, [UR5+0x1c] ;  /* 0x00001c05ff007984 */ /* 0x000ea40008000000 */
[----:B--2---:R-:W-:-:S13]  /*4a50*/  ISETP.NE.AND P0, PT, R0, RZ, PT ;  /* 0x000000ff0000720c */ /* 0x004fda0003f05270 */
[----:B------:R-:W-:Y:S05]  /*4a60*/  @P0 BRA `(.L_x_97) ;  /* 0x0000000000580947 */ /* 0x000fea0003800000 */
[----:B------:R-:W-:-:S13]  /*4a70*/  ELECT P0, URZ, PT ;  /* 0x0000000000ff782f */ /* 0x000fda0003800000 */
[----:B------:R-:W-:Y:S05]  /*4a80*/  @!P0 BRA `(.L_x_98) ;  /* 0x0000000000608947 */ /* 0x000fea0003800000 */
[----:B------:R-:W-:Y:S01]  /*4a90*/  UMOV UR4, 0x10 ;  /* 0x0000001000047882 */ /* 0x000fe20000000000 */
[----:B------:R-:W-:Y:S01]  /*4aa0*/  HFMA2 R0, -RZ, RZ, 0, 5.9604644775390625e-08 ;  /* 0x00000001ff007431 */ /* 0x000fe200000001ff */
[----:B------:R-:W-:-:S03]  /*4ab0*/  MOV R3, 0xffff ;  /* 0x0000ffff00037802 */ /* 0x000fc60000000f00 */
[----:B------:R-:W-:Y:S04]  /*4ac0*/  DEPBAR.LE SB2, 0x36 ;  /* 0x0000ad800000791a */ /* 0x000fe80000000000 */
[----:B------:R-:W2:Y:S02]  /*4ad0*/  UTCATOMSWS.FIND_AND_SET.ALIGN UP0, UR4, UR4 ;  /* 0x00000004000475e3 */ /* 0x000ea40008000800 */
[----:B--2---:R-:W-:Y:S01]  /*4ae0*/  MOV R4, UR4 ;  /* 0x0000000400047c02 */ /* 0x004fe20008000f00 */
[----:B------:R-:W-:Y:S06]  /*4af0*/  BRA.U UP0, `(.L_x_99) ;  /* 0x0000000100187547 */ /* 0x000fec000b800000 */
.L_x_100:
[----:B------:R-:W-:Y:S05]  /*4b00*/  NANOSLEEP 0x64 ;  /* 0x000000640000795d */ /* 0x000fea0003800000 */
[----:B------:R-:W-:-:S05]  /*4b10*/  UMOV UR4, 0x10 ;  /* 0x0000001000047882 */ /* 0x000fca0000000000 */
[----:B------:R-:W-:Y:S04]  /*4b20*/  DEPBAR.LE SB2, 0x36 ;  /* 0x0000ad800000791a */ /* 0x000fe80000000000 */
[----:B------:R-:W2:Y:S02]  /*4b30*/  UTCATOMSWS.FIND_AND_SET.ALIGN UP0, UR4, UR4 ;  /* 0x00000004000475e3 */ /* 0x000ea40008000800 */
[----:B--2---:R-:W-:Y:S01]  /*4b40*/  MOV R4, UR4 ;  /* 0x0000000400047c02 */ /* 0x004fe20008000f00 */
[----:B------:R-:W-:Y:S05]  /*4b50*/  BRA.U !UP0, `(.L_x_100) ;  /* 0xfffffffd08e87547 */ /* 0x000fea000b83ffff */
.L_x_99:
[-C--:B------:R-:W-:Y:S02]  /*4b60*/  SHF.L.U32 R3, R3, R4.reuse, RZ ;  /* 0x0000000403037219 */ /* 0x080fe400000006ff */
[----:B------:R-:W-:Y:S01]  /*4b70*/  SHF.L.U32 R0, R0, R4, RZ ;  /* 0x0000000400007219 */ /* 0x000fe200000006ff */
[----:B------:R-:W-:Y:S02]  /*4b80*/  IMAD.SHL.U32 R4, R4, 0x20, RZ ;  /* 0x0000002004047824 */ /* 0x000fe400078e00ff */
[----:B------:R2:W-:Y:S04]  /*4b90*/  ATOMS.OR RZ, [UR5+0x14], R3 ;  /* 0x00001403ffff798c */ /* 0x0005e8000b000005 */
[----:B------:R2:W-:Y:S04]  /*4ba0*/  ATOMS.OR RZ, [UR5+0x18], R0 ;  /* 0x00001800ffff798c */ /* 0x0005e8000b000005 */
[----:B------:R2:W-:Y:S01]  /*4bb0*/  STS [UR6+0x3a0], R4 ;  /* 0x0003a004ff007988 */ /* 0x0005e20008000806 */
[----:B------:R-:W-:Y:S05]  /*4bc0*/  BRA `(.L_x_98) ;  /* 0x0000000000107947 */ /* 0x000fea0003800000 */
.L_x_97:
[----:B------:R-:W-:Y:S02]  /*4bd0*/  MOV R0, 0xffffffff ;  /* 0xffffffff00007802 */ /* 0x000fe40000000f00 */
[----:B------:R-:W-:-:S03]  /*4be0*/  MOV R4, 0x4c10 ;  /* 0x00004c1000047802 */ /* 0x000fc60000000f00 */
[----:B------:R2:W-:Y:S04]  /*4bf0*/  STS [UR6+0x3a0], R0 ;  /* 0x0003a000ff007988 */ /* 0x0005e80008000806 */
[----:B-12--5:R-:W-:Y:S05]  /*4c00*/  CALL.REL.NOINC `($__internal_1_$__cuda_sm10x_tcgen05_guardrail_trap_phase_invalid_during_alloc) ;  /* 0x0000004800f07944 */ /* 0x026fea0003c00000 */
.L_x_98:
[----:B------:R-:W-:Y:S05]  /*4c10*/  WARPSYNC.ALL ;  /* 0x0000000000007948 */ /* 0x000fea0003800000 */
[----:B------:R-:W3:Y:S01]  /*4c20*/  S2UR UR4, SR_CgaCtaId ;  /* 0x00000000000479c3 */ /* 0x000ee20000008800 */
[----:B------:R-:W-:Y:S01]  /*4c30*/  UMOV UR17, 0x400 ;  /* 0x0000040000117882 */ /* 0x000fe20000000000 */
[----:B------:R-:W-:-:S06]  /*4c40*/  NOP ;  /* 0x0000000000007918 */ /* 0x000fcc0000000000 */
[----:B------:R-:W-:Y:S06]  /*4c50*/  BAR.ARV 0x6, 0xa0 ;  /* 0x0182800000007b1d */ /* 0x000fec0000002000 */
[----:B------:R-:W4:Y:S01]  /*4c60*/  LDCU UR5, c[0x0][0x38c] ;  /* 0x00007180ff0577ac */ /* 0x000f220008000800 */
[----:B------:R-:W-:Y:S01]  /*4c70*/  LOP3.LUT R2, R2, 0xffff, RZ, 0xc0, !PT ;  /* 0x0000ffff02027812 */ /* 0x000fe200078ec0ff */
[----:B------:R-:W-:Y:S01]  /*4c80*/  IMAD.MOV.U32 R11, RZ, RZ, 0x1 ;  /* 0x00000001ff0b7424 */ /* 0x000fe200078e00ff */
[----:B------:R-:W-:Y:S01]  /*4c90*/  CS2R R8, SRZ ;  /* 0x0000000000087805 */ /* 0x000fe2000001ff00 */
[----:B------:R-:W1:Y:S01]  /*4ca0*/  LDCU UR8, c[0x0][0x38c] ;  /* 0x00007180ff0877ac */ /* 0x000e620008000800 */
[----:B------:R-:W-:Y:S01]  /*4cb0*/  R2UR UR19, R2 ;  /* 0x00000000021372ca */ /* 0x000fe200000e0000 */
[----:B------:R-:W-:Y:S01]  /*4cc0*/  IMAD.MOV.U32 R10, RZ, RZ, RZ ;  /* 0x000000ffff0a7224 */ /* 0x000fe200078e00ff */
[----:B------:R-:W-:Y:S01]  /*4cd0*/  UMOV UR22, URZ ;  /* 0x000000ff00167c82 */ /* 0x000fe20008000000 */
[----:B------:R-:W-:Y:S01]  /*4ce0*/  UMOV UR14, URZ ;  /* 0x000000ff000e7c82 */ /* 0x000fe20008000000 */
[----:B---3--:R-:W-:Y:S01]  /*4cf0*/  ULEA UR17, UR4, UR17, 0x18 ;  /* 0x0000001104117291 */ /* 0x008fe2000f8ec0ff */
[----:B------:R-:W-:Y:S01]  /*4d00*/  UMOV UR26, 0x0 ;  /* 0x00000000001a7882 */ /* 0x000fe20000000000 */
[----:B------:R-:W-:-:S02]  /*4d10*/  UMOV UR27, 0x4040490 ;  /* 0x04040490001b7882 */ /* 0x000fc40000000000 */
[----:B------:R-:W-:Y:S02]  /*4d20*/  UIADD3 UR6, UPT, UPT, UR17, 0x1500, URZ ;  /* 0x0000150011067890 */ /* 0x000fe4000fffe0ff */
[----:B------:R-:W-:Y:S02]  /*4d30*/  UIADD3 UR7, UPT, UPT, UR17, 0x2d500, URZ ;  /* 0x0002d50011077890 */ /* 0x000fe4000fffe0ff */
[----:B----4-:R-:W-:Y:S01]  /*4d40*/  UIADD3 UR5, UPT, UPT, UR5, 0x1f, URZ ;  /* 0x0000001f05057890 */ /* 0x010fe2000fffe0ff */
[----:B--2---:R-:W2:Y:S01]  /*4d50*/  LDS R0, [UR17+0x3a0] ;  /* 0x0003a011ff007984 */ /* 0x004ea20008000800 */
[----:B------:R-:W-:Y:S02]  /*4d60*/  USHF.R.U32.HI UR6, URZ, 0x4, UR6 ;  /* 0x00000004ff067899 */ /* 0x000fe40008011606 */
[----:B------:R-:W-:Y:S02]  /*4d70*/  USHF.R.S32.HI UR4, URZ, 0x1f, UR5 ;  /* 0x0000001fff047899 */ /* 0x000fe40008011405 */
[----:B------:R-:W-:-:S02]  /*4d80*/  ULOP3.LUT UR6, UR6, 0x3fff, URZ, 0xc0, !UPT ;  /* 0x00003fff06067892 */ /* 0x000fc4000f8ec0ff */
[----:B------:R-:W-:Y:S02]  /*4d90*/  ULEA.HI UR4, UR4, UR5, URZ, 0x5 ;  /* 0x0000000504047291 */ /* 0x000fe4000f8f28ff */
[----:B------:R-:W-:Y:S02]  /*4da0*/  USHF.R.U32.HI UR5, URZ, 0x4, UR7 ;  /* 0x00000004ff057899 */ /* 0x000fe40008011607 */
[----:B------:R-:W-:Y:S02]  /*4db0*/  USHF.R.S32.HI UR28, URZ, 0x5, UR4 ;  /* 0x00000005ff1c7899 */ /* 0x000fe40008011404 */
[----:B------:R-:W-:Y:S02]  /*4dc0*/  ULOP3.LUT UR5, UR5, 0x3fff, URZ, 0xc0, !UPT ;  /* 0x00003fff05057892 */ /* 0x000fe4000f8ec0ff */
[----:B------:R-:W-:Y:S02]  /*4dd0*/  UISETP.LT.AND UP0, UPT, UR28, 0x1, UPT ;  /* 0x000000011c00788c */ /* 0x000fe4000bf01270 */
[----:B------:R-:W-:-:S02]  /*4de0*/  ULOP3.LUT UR20, UR6, 0x10000, URZ, 0xfc, !UPT ;  /* 0x0001000006147892 */ /* 0x000fc4000f8efcff */
[----:B------:R-:W-:Y:S02]  /*4df0*/  USEL UR29, UR28, 0x1, !UP0 ;  /* 0x000000011c1d7887 */ /* 0x000fe4000c000000 */
[----:B------:R-:W-:Y:S02]  /*4e00*/  ULOP3.LUT UR21, UR5, 0x10000, URZ, 0xfc, !UPT ;  /* 0x0001000005157892 */ /* 0x000fe4000f8efcff */
[----:B------:R-:W-:Y:S02]  /*4e10*/  UIADD3 UR29, UPT, UPT, -UR29, URZ, URZ ;  /* 0x000000ff1d1d7290 */ /* 0x000fe4000fffe1ff */
[----:B-1----:R-:W-:Y:S01]  /*4e20*/  UISETP.GE.AND UP4, UPT, UR8, 0x1, UPT ;  /* 0x000000010800788c */ /* 0x002fe2000bf86270 */
[----:B------:R-:W-:Y:S01]  /*4e30*/  UMOV UR24, 0x0 ;  /* 0x0000000000187882 */ /* 0x000fe20000000000 */
[----:B------:R-:W-:Y:S01]  /*4e40*/  UMOV UR25, 0x4040490 ;  /* 0x0404049000197882 */ /* 0x000fe20000000000 */
[----:B--2---:R-:W-:-:S15]  /*4e50*/  R2UR UR30, R0 ;  /* 0x00000000001e72ca */ /* 0x004fde00000e0000 */
.L_x_107:
[----:B------:R-:W-:Y:S02]  /*4e60*/  LEA R0, R10, UR17, 0x3 ;  /* 0x000000110a007c11 */ /* 0x000fe4000f8e18ff */
[----:B------:R-:W-:Y:S02]  /*4e70*/  SHF.L.U32 R5, R9, 0x1f, RZ ;  /* 0x0000001f09057819 */ /* 0x000fe400000006ff */
[----:B------:R-:W-:Y:S01]  /*4e80*/  PLOP3.LUT P0, PT, PT, PT, UP4, 0x80, 0x8 ;  /* 0x000000000008781c */ /* 0x000fe20003f0f048 */
[----:B------:R-:W-:Y:S01]  /*4e90*/  VIADD R3, R0, 0x300 ;  /* 0x0000030000037836 */ /* 0x000fe20000000000 */
[----:B-1----:R-:W1:Y:S02]  /*4ea0*/  SYNCS.PHASECHK.TRANS64.TRYWAIT P1, [R0+URZ+0x2f0], R5 ;  /* 0x0002f005000075a7 */ /* 0x002e6400080211ff */
[----:B-1-3--:R-:W-:Y:S09]  /*4eb0*/  @!P1 BRA `(.L_x_101) ;  /* 0x0000004000fc9947 */ /* 0x00aff20003800000 */
.L_x_245:
[----:B------:R-:W-:Y:S01]  /*4ec0*/  LEA R4, R10, UR17, 0x4 ;  /* 0x000000110a047c11 */ /* 0x000fe2000f8e20ff */
[----:B------:R-:W-:Y:S01]  /*4ed0*/  @UP4 ULEA UR4, UR14, UR17, 0x3 ;  /* 0x000000110e044291 */ /* 0x000fe2000f8e18ff */
[----:B------:R-:W-:Y:S01]  /*4ee0*/  PLOP3.LUT P2, PT, PT, PT, PT, 0x80, 0x8 ;  /* 0x000000000008781c */ /* 0x000fe20003f4f070 */
[----:B------:R-:W-:Y:S01]  /*4ef0*/  ULEA UR23, UR22, UR17, 0x3 ;  /* 0x0000001116177291 */ /* 0x000fe2000f8e18ff */
[----:B------:R-:W-:Y:S02]  /*4f00*/  PRMT R3, RZ, 0x654, R3 ;  /* 0x00000654ff037816 */ /* 0x000fe40000000003 */
[----:B-1----:R-:W1:Y:S01]  /*4f10*/  LDS.128 R4, [R4+0x380] ;  /* 0x0003800004047984 */ /* 0x002e620000000c00 */
[----:B------:R-:W-:Y:S02]  /*4f20*/  @P0 SHF.L.U32 R2, R8, 0x1f, RZ ;  /* 0x0000001f08020819 */ /* 0x000fe400000006ff */
[----:B------:R-:W-:Y:S01]  /*4f30*/  SHF.L.U32 R0, R11, 0x1f, RZ ;  /* 0x0000001f0b007819 */ /* 0x000fe200000006ff */
[----:B------:R-:W-:Y:S01]  /*4f40*/  @!PT LDS RZ, [RZ] ;  /* 0x00000000fffff984 */ /* 0x000fe20000000800 */
[----:B------:R-:W-:Y:S01]  /*4f50*/  @!PT LDS RZ, [RZ] ;  /* 0x00000000fffff984 */ /* 0x000fe20000000800 */
[----:B------:R-:W-:Y:S01]  /*4f60*/  @!PT LDS RZ, [RZ] ;  /* 0x00000000fffff984 */ /* 0x000fe20000000800 */
[----:B------:R-:W-:Y:S01]  /*4f70*/  @!PT LDS RZ, [RZ] ;  /* 0x00000000fffff984 */ /* 0x000fe20000000800 */
[----:B------:R2:W-:Y:S06]  /*4f80*/  MEMBAR.ALL.CTA ;  /* 0x0000000000007992 */ /* 0x0005ec0000008000 */
[----:B--2---:R-:W2:Y:S02]  /*4f90*/  FENCE.VIEW.ASYNC.S ;  /* 0x00000000000073c6 */ /* 0x004ea40000000000 */
[----:B--2---:R2:W-:Y:S01]  /*4fa0*/  SYNCS.ARRIVE.TRANS64.RED.A1T0 RZ, [R3+URZ], RZ ;  /* 0x000000ff03ff79a7 */ /* 0x0045e200081004ff */
[----:B------:R2:W3:Y:S01]  /*4fb0*/  @P0 SYNCS.PHASECHK.TRANS64.TRYWAIT P2, [UR4], R2 ;  /* 0x00000002ff0005a7 */ /* 0x0004e20008041104 */
[----:B------:R-:W-:Y:S01]  /*4fc0*/  ULEA.HI UR4, UR22, UR22, URZ, 0x1 ;  /* 0x0000001616047291 */ /* 0x000fe2000f8f08ff */
[----:B-1----:R-:W-:-:S03]  /*4fd0*/  LOP3.LUT P1, RZ, R6, 0x1, RZ, 0xc0, !PT ;  /* 0x0000000106ff7812 */ /* 0x002fc6000782c0ff */
[----:B------:R-:W-:Y:S02]  /*4fe0*/  USHF.L.U32 UR18, UR4, 0x3, URZ ;  /* 0x0000000304127899 */ /* 0x000fe400080006ff */
[----:B------:R-:W-:Y:S02]  /*4ff0*/  ULOP3.LUT UR4, UR4, 0xffe, URZ, 0xc0, !UPT ;  /* 0x00000ffe04047892 */ /* 0x000fe4000f8ec0ff */
[----:B------:R-:W-:Y:S02]  /*5000*/  ULOP3.LUT UR18, UR18, 0xfffffff0, URZ, 0xc0, !UPT ;  /* 0xfffffff012127892 */ /* 0x000fe4000f8ec0ff */
[----:B------:R-:W-:Y:S02]  /*5010*/  UIADD3 UR4, UPT, UPT, -UR4, UR22, URZ ;  /* 0x0000001604047290 */ /* 0x000fe4000fffe1ff */
[----:B------:R-:W-:Y:S01]  /*5020*/  UIADD3 UR18, UPT, UPT, UR30, UR18, URZ ;  /* 0x000000121e127290 */ /* 0x000fe2000fffe0ff */
[----:B------:R-:W1:Y:S03]  /*5030*/  SYNCS.PHASECHK.TRANS64.TRYWAIT P0, [UR23+0x330], R0 ;  /* 0x00033000ff0075a7 */ /* 0x000e660008001117 */
[----:B------:R-:W-:Y:S01]  /*5040*/  ULEA UR18, UR4, UR18, 0x14 ;  /* 0x0000001204127291 */ /* 0x000fe2000f8ea0ff */
[----:B-123--:R-:W-:Y:S11]  /*5050*/  @!P0 BRA `(.L_x_102) ;  /* 0x0000004000a88947 */ /* 0x00eff60003800000 */
.L_x_247:
[----:B------:R-:W-:Y:S01]  /*5060*/  IADD3 R10, PT, PT, R10, 0x1, RZ ;  /* 0x000000010a0a7810 */ /* 0x000fe20007ffe0ff */
[----:B------:R-:W-:Y:S06]  /*5070*/  BRA.U !UP4, `(.L_x_103) ;  /* 0x000000010c987547 */ /* 0x000fec000b800000 */
[----:B------:R-:W-:Y:S01]  /*5080*/  UPLOP3.LUT UP2, UPT, UPT, UPT, UPT, 0x40, 0x4 ;  /* 0x000000000004789c */ /* 0x000fe20003f4e870 */
[----:B------:R-:W-:Y:S01]  /*5090*/  UMOV UR16, UR29 ;  /* 0x0000001d00107c82 */ /* 0x000fe20008000000 */
[----:B------:R-:W-:Y:S01]  /*50a0*/  UMOV UR15, UR28 ;  /* 0x0000001c000f7c82 */ /* 0x000fe20008000000 */
[----:B------:R-:W-:-:S08]  /*50b0*/  UMOV UR6, UR14 ;  /* 0x0000000e00067c82 */ /* 0x000fd00008000000 */
.L_x_106:
[----:B------:R-:W-:Y:S02]  /*50c0*/  UIADD3 UR16, UPT, UPT, UR16, 0x1, URZ ;  /* 0x0000000110107890 */ /* 0x000fe4000fffe0ff */
[----:B--2---:R-:W-:Y:S02]  /*50d0*/  ULEA UR5, UR6, UR17, 0x3 ;  /* 0x0000001106057291 */ /* 0x004fe4000f8e18ff */
[----:B------:R-:W-:Y:S01]  /*50e0*/  UISETP.NE.AND UP3, UPT, UR16, URZ, UPT ;  /* 0x000000ff1000728c */ /* 0x000fe2000bf65270 */
[----:B---3--:R-:W-:Y:S10]  /*50f0*/  @P2 BRA `(.L_x_104) ;  /* 0x00000000000c2947 */ /* 0x008ff40003800000 */
[----:B-1----:R-:W-:Y:S04]  /*5100*/  SHF.L.U32 R3, R8, 0x1f, RZ ;  /* 0x0000001f08037819 */ /* 0x002fe800000006ff */
[----:B------:R-:W1:Y:S02]  /*5110*/  SYNCS.PHASECHK.TRANS64.TRYWAIT P0, [UR5], R3 ;  /* 0x00000003ff0075a7 */ /* 0x000e640008001105 */
[----:B-1----:R-:W-:Y:S05]  /*5120*/  @!P0 BRA `(.L_x_105) ;  /* 0x00000040008c8947 */ /* 0x002fea0003800000 */
.L_x_104:
[----:B------:R-:W-:Y:S01]  /*5130*/  UISETP.NE.AND UP0, UPT, UR15, 0x1, UPT ;  /* 0x000000010f00788c */ /* 0x000fe2000bf05270 */
[----:B------:R-:W-:Y:S01]  /*5140*/  PLOP3.LUT P2, PT, PT, PT, PT, 0x80, 0x8 ;  /* 0x000000000008781c */ /* 0x000fe20003f4f070 */
[----:B------:R-:W-:Y:S02]  /*5150*/  UIADD3 UR4, UPT, UPT, UR6, 0x1, URZ ;  /* 0x0000000106047890 */ /* 0x000fe4000fffe0ff */
[----:B------:R-:W-:Y:S02]  /*5160*/  ULEA UR12, UR6, UR21, 0x6 ;  /* 0x00000015060c7291 */ /* 0x000fe4000f8e30ff */
[----:B------:R-:W-:Y:S01]  /*5170*/  UISETP.NE.AND UP1, UPT, UR4, 0x2c, UPT ;  /* 0x0000002c0400788c */ /* 0x000fe2000bf25270 */
[----:B------:R-:W-:Y:S01]  /*5180*/  PLOP3.LUT P0, PT, PT, PT, UP0, 0x80, 0x8 ;  /* 0x000000000008781c */ /* 0x000fe20003f0f008 */
[----:B------:R-:W-:Y:S02]  /*5190*/  UIADD3 UR10, UPT, UPT, UR12, 0x2, URZ ;  /* 0x000000020c0a7890 */ /* 0x000fe4000fffe0ff */
[----:B------:R-:W-:Y:S02]  /*51a0*/  USEL UR7, URZ, 0x1, UP1 ;  /* 0x00000001ff077887 */ /* 0x000fe40008800000 */
[----:B------:R-:W-:Y:S02]  /*51b0*/  USEL UR14, UR4, URZ, UP1 ;  /* 0x000000ff040e7287 */ /* 0x000fe40008800000 */
[----:B------:R-:W-:Y:S02]  /*51c0*/  UIADD3 UR15, UPT, UPT, UR15, -0x1, URZ ;  /* 0xffffffff0f0f7890 */ /* 0x000fe4000fffe0ff */
[----:B------:R-:W-:Y:S01]  /*51d0*/  @UP0 ULEA UR4, UR14, UR17, 0x3 ;  /* 0x000000110e040291 */ /* 0x000fe2000f8e18ff */
[----:B------:R-:W-:Y:S01]  /*51e0*/  LOP3.LUT R8, R8, UR7, RZ, 0x3c, !PT ;  /* 0x0000000708087c12 */ /* 0x000fe2000f8e3cff */
[----:B------:R-:W-:Y:S01]  /*51f0*/  UIADD3 UR7, UPT, UPT, UR5, 0x160, URZ ;  /* 0x0000016005077890 */ /* 0x000fe2000fffe0ff */
[----:B------:R-:W-:Y:S02]  /*5200*/  UMOV UR13, 0x80004020 ;  /* 0x80004020000d7882 */ /* 0x000fe40000000000 */
[----:B-1----:R-:W-:Y:S01]  /*5210*/  @P0 SHF.L.U32 R0, R8, 0x1f, RZ ;  /* 0x0000001f08000819 */ /* 0x002fe200000006ff */
[----:B------:R-:W-:Y:S01]  /*5220*/  UMOV UR5, 0x80004020 ;  /* 0x8000402000057882 */ /* 0x000fe20000000000 */
[----:B------:R-:W-:Y:S01]  /*5230*/  UMOV UR11, 0x80004020 ;  /* 0x80004020000b7882 */ /* 0x000fe20000000000 */
[----:B------:R-:W-:Y:S01]  /*5240*/  UMOV UR9, 0x80004020 ;  /* 0x8000402000097882 */ /* 0x000fe20000000000 */
[----:B------:R2:W3:Y:S01]  /*5250*/  @P0 SYNCS.PHASECHK.TRANS64.TRYWAIT P2, [UR4], R0 ;  /* 0x00000000ff0005a7 */ /* 0x0004e20008041104 */
[----:B------:R-:W-:Y:S03]  /*5260*/  ULEA UR4, UR6, UR20, 0x8 ;  /* 0x0000001406047291 */ /* 0x000fe6000f8e40ff */
[----:B------:R-:W-:Y:S01]  /*5270*/  UMOV UR6, UR14 ;  /* 0x0000000e00067c82 */ /* 0x000fe20008000000 */
[----:B------:R-:W-:Y:S05]  /*5280*/  UIADD3 UR8, UPT, UPT, UR4, 0x2, URZ ;  /* 0x0000000204087890 */ /* 0x000fea000fffe0ff */
[----:B------:R2:W-:Y:S01]  /*5290*/  UTCHMMA gdesc[UR4], gdesc[UR12], tmem[UR18], tmem[UR26], idesc[UR27], UP2 ;  /* 0x00ff1a0c040075ea */ /* 0x0005e20009000012 */
[----:B------:R-:W-:Y:S03]  /*52a0*/  UPLOP3.LUT UP2, UPT, UPT, UPT, UPT, 0x80, 0x8 ;  /* 0x000000000008789c */ /* 0x000fe60003f4f070 */
[----:B------:R2:W-:Y:S01]  /*52b0*/  UTCHMMA gdesc[UR8], gdesc[UR10], tmem[UR18], tmem[UR24], idesc[UR25], UPT ;  /* 0x00ff180a080075ea */ /* 0x0005e2000b800012 */
[----:B------:R2:W-:Y:S01]  /*52c0*/  UTCBAR.MULTICAST [UR7], URZ, UR19 ;  /* 0x000000ff070073e9 */ /* 0x0005e20008000813 */
[----:B------:R-:W-:Y:S06]  /*52d0*/  BRA.U UP3, `(.L_x_106) ;  /* 0xfffffffd03787547 */ /* 0x000fec000b83ffff */
.L_x_103:
[----:B--2---:R-:W-:Y:S01]  /*52e0*/  UIADD3 UR4, UPT, UPT, UR22, 0x1, URZ ;  /* 0x0000000116047890 */ /* 0x004fe2000fffe0ff */
[C---:B------:R-:W-:Y:S01]  /*52f0*/  ISETP.NE.AND P0, PT, R10.reuse, 0x2, PT ;  /* 0x000000020a00780c */ /* 0x040fe20003f05270 */
[----:B------:R-:W-:Y:S02]  /*5300*/  UIADD3 UR5, UPT, UPT, UR23, 0x310, URZ ;  /* 0x0000031017057890 */ /* 0x000fe4000fffe0ff */
[----:B------:R-:W-:Y:S01]  /*5310*/  UISETP.NE.AND UP0, UPT, UR4, 0x4, UPT ;  /* 0x000000040400788c */ /* 0x000fe2000bf05270 */
[----:B-1----:R-:W-:Y:S02]  /*5320*/  SEL R0, RZ, 0x1, P0 ;  /* 0x00000001ff007807 */ /* 0x002fe40000000000 */
[----:B------:R-:W-:Y:S01]  /*5330*/  SEL R10, R10, RZ, P0 ;  /* 0x000000ff0a0a7207 */ /* 0x000fe20000000000 */
[----:B------:R-:W-:Y:S01]  /*5340*/  USEL UR6, URZ, 0x1, UP0 ;  /* 0x00000001ff067887 */ /* 0x000fe20008000000 */
[----:B------:R-:W-:Y:S01]  /*5350*/  LOP3.LUT R9, R9, R0, RZ, 0x3c, !PT ;  /* 0x0000000009097212 */ /* 0x000fe200078e3cff */
[----:B------:R-:W-:Y:S01]  /*5360*/  USEL UR22, UR4, URZ, UP0 ;  /* 0x000000ff04167287 */ /* 0x000fe20008000000 */
[----:B------:R1:W-:Y:S03]  /*5370*/  UTCBAR [UR5], URZ ;  /* 0x000000ff050073e9 */ /* 0x0003e600080000ff */
[----:B------:R-:W-:Y:S01]  /*5380*/  LOP3.LUT R11, R11, UR6, RZ, 0x3c, !PT ;  /* 0x000000060b0b7c12 */ /* 0x000fe2000f8e3cff */
[----:B------:R-:W-:Y:S07]  /*5390*/  @P1 BRA `(.L_x_107) ;  /* 0xfffffff800b01947 */ /* 0x000fee000383ffff */
[----:B------:R-:W2:Y:S01]  /*53a0*/  S2UR UR8, SR_CgaCtaId ;  /* 0x00000000000879c3 */ /* 0x000ea20000008800 */
[----:B------:R-:W-:Y:S01]  /*53b0*/  ELECT P0, URZ, PT ;  /* 0x0000000000ff782f */ /* 0x000fe20003800000 */
[----:B------:R-:W-:Y:S01]  /*53c0*/  IMAD.MOV.U32 R0, RZ, RZ, 0x1 ;  /* 0x00000001ff007424 */ /* 0x000fe200078e00ff */
[----:B------:R-:W-:Y:S01]  /*53d0*/  UIADD3 UR17, UPT, UPT, UR17, 0x330, URZ ;  /* 0x0000033011117890 */ /* 0x000fe2000fffe0ff */
[----:B------:R-:W-:Y:S01]  /*53e0*/  SHF.L.U32 R3, R11, 0x1f, RZ ;  /* 0x0000001f0b037819 */ /* 0x000fe200000006ff */
[----:B------:R-:W-:-:S03]  /*53f0*/  UMOV UR4, 0x40 ;  /* 0x0000004000047882 */ /* 0x000fc60000000000 */
[----:B------:R-:W-:Y:S01]  /*5400*/  UVIRTCOUNT.DEALLOC.SMPOOL 0x80 ;  /* 0x000000800000784c */ /* 0x000fe20000000000 */
[----:B--2---:R-:W-:Y:S02]  /*5410*/  ULEA UR8, UR8, UR4, 0x18 ;  /* 0x0000000408087291 */ /* 0x004fe4000f8ec0ff */
[----:B------:R-:W-:-:S07]  /*5420*/  ULEA UR4, UR22, UR17, 0x3 ;  /* 0x0000001116047291 */ /* 0x000fce000f8e18ff */
[----:B------:R2:W-:Y:S02]  /*5430*/  @P0 STS.U8 [UR8+0x1c], R0 ;  /* 0x00001c00ff000988 */ /* 0x0005e40008000008 */
[----:B------:R-:W4:Y:S02]  /*5440*/  SYNCS.PHASECHK.TRANS64.TRYWAIT P0, [UR4], R3 ;  /* 0x00000003ff0075a7 */ /* 0x000f240008001104 */
[----:B--2-4-:R-:W-:Y:S05]  /*5450*/  @!P0 BRA `(.L_x_108) ;  /* 0x0000003c00d88947 */ /* 0x014fea0003800000 */
.L_x_250:
[----:B------:R-:W-:-:S04]  /*5460*/  UIADD3 UR4, UPT, UPT, UR22, 0x1, URZ ;  /* 0x0000000116047890 */ /* 0x000fc8000fffe0ff */
[----:B------:R-:W-:-:S04]  /*5470*/  UISETP.NE.AND UP0, UPT, UR4, 0x4, UPT ;  /* 0x000000040400788c */ /* 0x000fc8000bf05270 */
[----:B------:R-:W-:Y:S02]  /*5480*/  USEL UR6, URZ, 0x1, UP0 ;  /* 0x00000001ff067887 */ /* 0x000fe40008000000 */
[----:B------:R-:W-:-:S04]  /*5490*/  USEL UR4, UR4, URZ, UP0 ;  /* 0x000000ff04047287 */ /* 0x000fc80008000000 */
[----:B-1----:R-:W-:Y:S01]  /*54a0*/  ULEA UR5, UR4, UR17, 0x3 ;  /* 0x0000001104057291 */ /* 0x002fe2000f8e18ff */
[----:B------:R-:W-:-:S04]  /*54b0*/  LOP3.LUT R2, R11, UR6, RZ, 0x3c, !PT ;  /* 0x000000060b027c12 */ /* 0x000fc8000f8e3cff */
[----:B--2---:R-:W-:-:S04]  /*54c0*/  SHF.L.U32 R3, R2, 0x1f, RZ ;  /* 0x0000001f02037819 */ /* 0x004fc800000006ff */
[----:B------:R-:W1:Y:S02]  /*54d0*/  SYNCS.PHASECHK.TRANS64.TRYWAIT P0, [UR5], R3 ;  /* 0x00000003ff0075a7 */ /* 0x000e640008001105 */
[----:B-1----:R-:W-:Y:S05]  /*54e0*/  @!P0 BRA `(.L_x_109) ;  /* 0x0000003c00cc8947 */ /* 0x002fea0003800000 */
.L_x_252:
        /* <DEDUP_REMOVED lines=9> */
.L_x_254:
[----:B------:R-:W-:-:S04]  /*5580*/  UIADD3 UR4, UPT, UPT, UR4, 0x1, URZ ;  /* 0x0000000104047890 */ /* 0x000fc8000fffe0ff */
[----:B------:R-:W-:-:S04]  /*5590*/  UISETP.NE.AND UP0, UPT, UR4, 0x4, UPT ;  /* 0x000000040400788c */ /* 0x000fc8000bf05270 */
[----:B------:R-:W-:Y:S02]  /*55a0*/  USEL UR5, URZ, 0x1, UP0 ;  /* 0x00000001ff057887 */ /* 0x000fe40008000000 */
[----:B------:R-:W-:-:S04]  /*55b0*/  USEL UR4, UR4, URZ, UP0 ;  /* 0x000000ff04047287 */ /* 0x000fc80008000000 */
[----:B------:R-:W-:Y:S01]  /*55c0*/  ULEA UR4, UR4, UR17, 0x3 ;  /* 0x0000001104047291 */ /* 0x000fe2000f8e18ff */
[----:B-1----:R-:W-:-:S04]  /*55d0*/  LOP3.LUT R3, R2, UR5, RZ, 0x3c, !PT ;  /* 0x0000000502037c12 */ /* 0x002fc8000f8e3cff */
[----:B------:R-:W-:-:S04]  /*55e0*/  SHF.L.U32 R3, R3, 0x1f, RZ ;  /* 0x0000001f03037819 */ /* 0x000fc800000006ff */
[----:B------:R-:W1:Y:S02]  /*55f0*/  SYNCS.PHASECHK.TRANS64.TRYWAIT P0, [UR4], R3 ;  /* 0x00000003ff0075a7 */ /* 0x000e640008001104 */
[----:B-1----:R-:W-:Y:S05]  /*5600*/  @!P0 BRA `(.L_x_111) ;  /* 0x0000003c00b48947 */ /* 0x002fea0003800000 */
.L_x_256:
[----:B------:R-:W-:Y:S01]  /*5610*/  NOP ;  /* 0x0000000000007918 */ /* 0x000fe20000000000 */
[----:B-1----:R-:W1:Y:S01]  /*5620*/  LDS R0, [UR8+0x14] ;  /* 0x00001408ff007984 */ /* 0x002e620008000800 */
[----:B------:R-:W-:Y:S01]  /*5630*/  ULOP3.LUT UR4, UR30, 0xffff, URZ, 0xc0, !UPT ;  /* 0x0000ffff1e047892 */ /* 0x000fe2000f8ec0ff */
[----:B------:R-:W-:Y:S01]  /*5640*/  UMOV UR5, 0xffff ;  /* 0x0000ffff00057882 */ /* 0x000fe20000000000 */
[----:B------:R-:W-:Y:S02]  /*5650*/  UMOV UR6, 0x1 ;  /* 0x0000000100067882 */ /* 0x000fe40000000000 */
[----:B------:R-:W-:-:S04]  /*5660*/  USHF.R.U32.HI UR4, URZ, 0x5, UR4 ;  /* 0x00000005ff047899 */ /* 0x000fc80008011604 */
[----:B------:R-:W-:Y:S02]  /*5670*/  USHF.L.U32 UR5, UR5, UR4, URZ ;  /* 0x0000000405057299 */ /* 0x000fe400080006ff */
[----:B------:R-:W-:-:S04]  /*5680*/  USHF.L.U32 UR4, UR6, UR4, URZ ;  /* 0x0000000406047299 */ /* 0x000fc800080006ff */
[----:B-1----:R-:W-:-:S04]  /*5690*/  LOP3.LUT R0, R0, UR5, RZ, 0xc0, !PT ;  /* 0x0000000500007c12 */ /* 0x002fc8000f8ec0ff */
[----:B------:R-:W-:-:S13]  /*56a0*/  ISETP.NE.AND P0, PT, R0, UR5, PT ;  /* 0x0000000500007c0c */ /* 0x000fda000bf05270 */
[----:B------:R-:W-:Y:S05]  /*56b0*/  @P0 BRA `(.L_x_112) ;  /* 0x0000000000580947 */ /* 0x000fea0003800000 */
[----:B------:R-:W1:Y:S02]  /*56c0*/  LDS R0, [UR8+0x18] ;  /* 0x00001808ff007984 */ /* 0x000e640008000800 */
[----:B-1----:R-:W-:-:S04]  /*56d0*/  LOP3.LUT R0, R0, UR4, RZ, 0xc0, !PT ;  /* 0x0000000400007c12 */ /* 0x002fc8000f8ec0ff */
[----:B------:R-:W-:-:S13]  /*56e0*/  ISETP.NE.AND P0, PT, R0, UR4, PT ;  /* 0x0000000400007c0c */ /* 0x000fda000bf05270 */
[----:B------:R-:W-:Y:S05]  /*56f0*/  @P0 BRA `(.L_x_113) ;  /* 0x00000000003c0947 */ /* 0x000fea0003800000 */
[----:B------:R-:W1:Y:S01]  /*5700*/  S2R R2, SR_LANEID ;  /* 0x0000000000027919 */ /* 0x000e620000000000 */
[----:B------:R-:W-:Y:S01]  /*5710*/  ULOP3.LUT UR5, URZ, UR5, URZ, 0x33, !UPT ;  /* 0x00000005ff057292 */ /* 0x000fe2000f8e33ff */
[----:B------:R-:W-:Y:S01]  /*5720*/  LOP3.LUT R4, RZ, UR4, RZ, 0x33, !PT ;  /* 0x00000004ff047c12 */ /* 0x000fe2000f8e33ff */
[----:B------:R-:W-:Y:S02]  /*5730*/  VOTEU.ANY UR4, UPT, PT ;  /* 0x0000000000047886 */ /* 0x000fe400038e0100 */
[----:B------:R-:W-:Y:S01]  /*5740*/  UFLO.U32 UR4, UR4 ;  /* 0x00000004000472bd */ /* 0x000fe200080e0000 */
[----:B------:R-:W2:Y:S01]  /*5750*/  REDUX UR6, R4 ;  /* 0x00000000040673c4 */ /* 0x000ea20000000000 */
[----:B------:R-:W-:-:S06]  /*5760*/  IMAD.U32 R0, RZ, RZ, UR5 ;  /* 0x00000005ff007e24 */ /* 0x000fcc000f8e00ff */
[----:B------:R4:W-:Y:S01]  /*5770*/  UTCATOMSWS.AND URZ, UR5 ;  /* 0x0000000500ff79e3 */ /* 0x0009e20008000000 */
[----:B------:R-:W3:Y:S01]  /*5780*/  REDUX UR7, R0 ;  /* 0x00000000000773c4 */ /* 0x000ee20000000000 */
[----:B-1----:R-:W-:Y:S01]  /*5790*/  ISETP.EQ.U32.AND P0, PT, R2, UR4, PT ;  /* 0x0000000402007c0c */ /* 0x002fe2000bf02070 */
[----:B--2---:R-:W-:Y:S01]  /*57a0*/  IMAD.U32 R2, RZ, RZ, UR6 ;  /* 0x00000006ff027e24 */ /* 0x004fe2000f8e00ff */
[----:B---3--:R-:W-:-:S11]  /*57b0*/  MOV R3, UR7 ;  /* 0x0000000700037c02 */ /* 0x008fd60008000f00 */
[----:B------:R4:W-:Y:S04]  /*57c0*/  @P0 ATOMS.AND RZ, [UR8+0x14], R3 ;  /* 0x00001403ffff098c */ /* 0x0009e8000a800008 */
[----:B------:R4:W-:Y:S01]  /*57d0*/  @P0 ATOMS.AND RZ, [UR8+0x18], R2 ;  /* 0x00001802ffff098c */ /* 0x0009e2000a800008 */
[----:B------:R-:W-:Y:S05]  /*57e0*/  BRA `(.L_x_114) ;  /* 0x0000000000147947 */ /* 0x000fea0003800000 */
.L_x_113:
[----:B------:R-:W-:Y:S02]  /*57f0*/  MOV R2, 0x5810 ;  /* 0x0000581000027802 */ /* 0x000fe40000000f00 */
[----:B---3-5:R-:W-:Y:S05]  /*5800*/  CALL.REL.NOINC `($__internal_0_$__cuda_sm10x_tcgen05_guardrail_trap_col_being_dealloced_not_returned_by_alloc) ;  /* 0x0000003c00e47944 */ /* 0x028fea0003c00000 */
[----:B------:R-:W-:Y:S05]  /*5810*/  BRA `(.L_x_114) ;  /* 0x0000000000087947 */ /* 0x000fea0003800000 */
.L_x_112:
[----:B------:R-:W-:Y:S02]  /*5820*/  MOV R2, 0x5840 ;  /* 0x0000584000027802 */ /* 0x000fe40000000f00 */
[----:B---3-5:R-:W-:Y:S05]  /*5830*/  CALL.REL.NOINC `($__internal_2_$__cuda_sm10x_tcgen05_guardrail_trap_unallocated_columns_being_dealloced) ;  /* 0x0000003c00f07944 */ /* 0x028fea0003c00000 */
.L_x_114:
[----:B------:R-:W-:Y:S01]  /*5840*/  NOP ;  /* 0x0000000000007918 */ /* 0x000fe20000000000 */
[----:B----4-:R-:W-:Y:S05]  /*5850*/  EXIT ;  /* 0x000000000000794d */ /* 0x010fea0003800000 */
.L_x_96:
[----:B------:R-:W-:-:S09]  /*5860*/  UISETP.NE.OR UP0, UPT, UR18, 0x3, !UP3 ;  /* 0x000000031200788c */ /* 0x000fd2000df05670 */
[----:B------:R-:W-:Y:S05]  /*5870*/  BRA.U UP0, `(.L_x_115) ;  /* 0x0000000d00807547 */ /* 0x000fea000b800000 */
[----:B------:R-:W2:Y:S01]  /*5880*/  LDCU.64 UR4, c[0x0][0x888] ;  /* 0x00011100ff0477ac */ /* 0x000ea20008000a00 */
[----:B------:R-:W3:Y:S01]  /*5890*/  S2UR UR6, SR_CgaCtaId ;  /* 0x00000000000679c3 */ /* 0x000ee20000008800 */
[----:B------:R-:W-:Y:S02]  /*58a0*/  HFMA2 R9, -RZ, RZ, 0, 0 ;  /* 0x00000000ff097431 */ /* 0x000fe400000001ff */
[----:B------:R-:W-:Y:S01]  /*58b0*/  IMAD.MOV.U32 R11, RZ, RZ, 0x1 ;  /* 0x00000001ff0b7424 */ /* 0x000fe200078e00ff */
[----:B------:R-:W4:Y:S01]  /*58c0*/  LDCU UR30, c[0x0][0x370] ;  /* 0x00006e00ff1e77ac */ /* 0x000f220008000800 */
[----:B------:R-:W-:Y:S01]  /*58d0*/  IMAD.MOV.U32 R10, RZ, RZ, RZ ;  /* 0x000000ffff0a7224 */ /* 0x000fe200078e00ff */
[----:B------:R-:W-:Y:S01]  /*58e0*/  MOV R8, 0x800 ;  /* 0x0000080000087802 */ /* 0x000fe20000000f00 */
[----:B------:R-:W1:Y:S01]  /*58f0*/  LDCU.128 UR32, c[0x0][0xb10] ;  /* 0x00016200ff2077ac */ /* 0x000e620008000c00 */
[----:B------:R-:W4:Y:S01]  /*5900*/  LDC.64 R12, c[0x0][0x348] ;  /* 0x0000d200ff0c7b82 */ /* 0x000f220000000a00 */
[----:B------:R-:W1:Y:S01]  /*5910*/  LDCU UR27, c[0x0][0x374] ;  /* 0x00006e80ff1b77ac */ /* 0x000e620008000800 */
[----:B------:R-:W4:Y:S01]  /*5920*/  LDCU.64 UR28, c[0x0][0x890] ;  /* 0x00011200ff1c77ac */ /* 0x000f220008000a00 */
[----:B--2---:R-:W-:Y:S01]  /*5930*/  UISETP.NE.U32.AND UP0, UPT, UR4, URZ, UPT ;  /* 0x000000ff0400728c */ /* 0x004fe2000bf05070 */
[----:B------:R-:W2:Y:S01]  /*5940*/  LDCU UR16, c[0x0][0xb0c] ;  /* 0x00016180ff1077ac */ /* 0x000ea20008000800 */
[----:B------:R-:W2:Y:S01]  /*5950*/  LDCU UR39, c[0x0][0xb20] ;  /* 0x00016400ff2777ac */ /* 0x000ea20008000800 */
[----:B------:R-:W2:Y:S01]  /*5960*/  LDCU UR4, c[0x0][0xb30] ;  /* 0x00016600ff0477ac */ /* 0x000ea20008000800 */
[----:B------:R-:W-:Y:S01]  /*5970*/  UMOV UR24, 0x400 ;  /* 0x0000040000187882 */ /* 0x000fe20000000000 */
[----:B-1----:R-:W-:-:S02]  /*5980*/  UIMAD.WIDE.U32 UR8, UR27, UR35, URZ ;  /* 0x000000231b0872a5 */ /* 0x002fc4000f8e00ff */
[----:B---3--:R-:W-:Y:S02]  /*5990*/  ULEA UR24, UR6, UR24, 0x18 ;  /* 0x0000001806187291 */ /* 0x008fe4000f8ec0ff */
[----:B----4-:R-:W-:Y:S02]  /*59a0*/  UIMAD.WIDE.U32 UR6, UR30, UR32, URZ ;  /* 0x000000201e0672a5 */ /* 0x010fe4000f8e00ff */
[----:B------:R-:W-:Y:S02]  /*59b0*/  UISETP.NE.U32.AND UP6, UPT, UR28, URZ, UPT ;  /* 0x000000ff1c00728c */ /* 0x000fe4000bfc5070 */
[----:B------:R-:W-:Y:S02]  /*59c0*/  UISETP.NE.AND.EX UP5, UPT, UR5, URZ, UPT, UP0 ;  /* 0x000000ff0500728c */ /* 0x000fe4000bfa5300 */
[----:B------:R-:W-:Y:S01]  /*59d0*/  UISETP.NE.AND UP0, UPT, UR42, 0x1, UPT ;  /* 0x000000012a00788c */ /* 0x000fe2000bf05270 */
[----:B------:R-:W-:Y:S01]  /*59e0*/  UMOV UR6, UR7 ;  /* 0x0000000700067c82 */ /* 0x000fe20008000000 */
[----:B------:R-:W-:Y:S01]  /*59f0*/  UMOV UR31, UR9 ;  /* 0x00000009001f7c82 */ /* 0x000fe20008000000 */
[----:B------:R-:W-:-:S02]  /*5a00*/  USEL UR38, URZ, 0x1, UP4 ;  /* 0x00000001ff267887 */ /* 0x000fc4000a000000 */
[----:B--2---:R-:W-:Y:S01]  /*5a10*/  UISETP.NE.AND UP0, UPT, UR16, 0x1, UPT ;  /* 0x000000011000788c */ /* 0x004fe2000bf05270 */
[----:B------:R-:W-:Y:S01]  /*5a20*/  UMOV UR25, URZ ;  /* 0x000000ff00197c82 */ /* 0x000fe20008000000 */
[----:B------:R-:W-:Y:S02]  /*5a30*/  UPLOP3.LUT UP4, UPT, UPT, UPT, UPT, 0x40, 0x4 ;  /* 0x000000000004789c */ /* 0x000fe40003f8e870 */
[----:B------:R-:W-:Y:S01]  /*5a40*/  UISETP.GE.AND UP2, UPT, UR42, 0x1, UPT ;  /* 0x000000012a00788c */ /* 0x000fe2000bf46270 */
[----:B------:R-:W1:Y:S01]  /*5a50*/  LDCU.64 UR14, c[0x0][0xb28] ;  /* 0x00016500ff0e77ac */ /* 0x000e620008000a00 */
[----:B------:R-:W-:Y:S02]  /*5a60*/  UISETP.NE.AND.EX UP6, UPT, UR29, URZ, UPT, UP6 ;  /* 0x000000ff1d00728c */ /* 0x000fe4000bfc5360 */
[----:B------:R-:W-:Y:S02]  /*5a70*/  USHF.R.U32.HI UR37, URZ, UR33, UR6 ;  /* 0x00000021ff257299 */ /* 0x000fe40008011606 */
[----:B------:R-:W-:-:S02]  /*5a80*/  USHF.R.U32.HI UR31, URZ, UR39, UR31 ;  /* 0x00000027ff1f7299 */ /* 0x000fc4000801161f */
[----:B------:R-:W-:Y:S02]  /*5a90*/  UISETP.NE.AND UP0, UPT, UR34, 0x1, UPT ;  /* 0x000000012200788c */ /* 0x000fe4000bf05270 */
[----:B------:R-:W-:-:S11]  /*5aa0*/  UISETP.NE.AND UP3, UPT, UR4, 0x1, UPT ;  /* 0x000000010400788c */ /* 0x000fd6000bf65270 */
.L_x_123:
[C---:B------:R-:W-:Y:S02]  /*5ab0*/  LEA R3, R10.reuse, UR24, 0x3 ;  /* 0x000000180a037c11 */ /* 0x040fe4000f8e18ff */
[----:B------:R-:W-:Y:S02]  /*5ac0*/  SHF.L.U32 R0, R9, 0x1f, RZ ;  /* 0x0000001f09007819 */ /* 0x000fe400000006ff */
[----:B------:R-:W-:Y:S02]  /*5ad0*/  LEA R5, R10, UR24, 0x4 ;  /* 0x000000180a057c11 */ /* 0x000fe4000f8e20ff */
[----:B--2---:R-:W2:Y:S02]  /*5ae0*/  SYNCS.PHASECHK.TRANS64.TRYWAIT P0, [R3+URZ+0x2f0], R0 ;  /* 0x0002f000030075a7 */ /* 0x004ea400080011ff */
[----:B--2---:R-:W-:Y:S05]  /*5af0*/  @!P0 BRA `(.L_x_116) ;  /* 0x0000003800908947 */ /* 0x004fea0003800000 */
.L_x_257:
        /* <DEDUP_REMOVED lines=8> */
[----:B---3--:R-:W-:Y:S11]  /*5b80*/  LOP3.LUT P0, RZ, R6, 0x1, RZ, 0xc0, !PT ;  /* 0x0000000106ff7812 */ /* 0x008ff6000780c0ff */
[----:B------:R-:W-:Y:S02]  /*5b90*/  @!UPT UIADD3 URZ, UPT, UPT, URZ, URZ, URZ ;  /* 0x000000fffffff290 */ /* 0x000fe4000fffe0ff */
[----:B----4-:R-:W-:Y:S01]  /*5ba0*/  VOTEU.ANY UP2, P0 ;  /* 0x0000000000ff7886 */ /* 0x010fe20000040100 */
[----:B------:R-:W-:Y:S11]  /*5bb0*/  PLOP3.LUT P0, PT, PT, PT, UP2, 0x80, 0x8 ;  /* 0x000000000008781c */ /* 0x000ff60003f0f028 */
[----:B------:R-:W-:Y:S02]  /*5bc0*/  @!UPT UIADD3 URZ, UPT, UPT, URZ, URZ, URZ ;  /* 0x000000fffffff290 */ /* 0x000fe4000fffe0ff */
[----:B--2---:R-:W-:Y:S02]  /*5bd0*/  @P0 SHF.R.U32.HI R0, RZ, 0x10, R5 ;  /* 0x00000010ff000819 */ /* 0x004fe40000011605 */
[----:B------:R-:W-:Y:S02]  /*5be0*/  @P0 MOV R2, R4 ;  /* 0x0000000400020202 */ /* 0x000fe40000000f00 */
[----:B------:R-:W-:Y:S01]  /*5bf0*/  @P0 R2UR UR4, R0 ;  /* 0x00000000000402ca */ /* 0x000fe200000e0000 */
[----:B------:R-:W-:Y:S01]  /*5c00*/  VIADD R0, R3, 0x300 ;  /* 0x0000030003007836 */ /* 0x000fe20000000000 */
[----:B------:R-:W-:Y:S02]  /*5c10*/  @P0 LOP3.LUT R4, R5, 0xffff, RZ, 0xc0, !PT ;  /* 0x0000ffff05040812 */ /* 0x000fe400078ec0ff */
[----:B------:R-:W-:Y:S02]  /*5c20*/  @P0 R2UR UR6, R2 ;  /* 0x00000000020602ca */ /* 0x000fe400000e0000 */
[----:B------:R-:W-:Y:S02]  /*5c30*/  PRMT R0, RZ, 0x654, R0 ;  /* 0x00000654ff007816 */ /* 0x000fe40000000000 */
[----:B------:R-:W-:Y:S02]  /*5c40*/  @P0 R2UR UR5, R4 ;  /* 0x00000000040502ca */ /* 0x000fe400000e0000 */
[----:B------:R2:W-:Y:S03]  /*5c50*/  SYNCS.ARRIVE.TRANS64.RED.A1T0 RZ, [R0+URZ], RZ ;  /* 0x000000ff00ff79a7 */ /* 0x0005e600081004ff */
[----:B------:R-:W-:Y:S04]  /*5c60*/  @UP2 UMOV UR26, UR4 ;  /* 0x00000004001a2c82 */ /* 0x000fe80008000000 */
[----:B------:R-:W-:Y:S04]  /*5c70*/  @UP2 UMOV UR13, UR6 ;  /* 0x00000006000d2c82 */ /* 0x000fe80008000000 */
[----:B------:R-:W-:Y:S01]  /*5c80*/  @UP2 UMOV UR7, UR5 ;  /* 0x0000000500072c82 */ /* 0x000fe20008000000 */
[----:B------:R-:W-:Y:S05]  /*5c90*/  BRA.U !UP0, `(.L_x_117) ;  /* 0x0000000108c07547 */ /* 0x000fea000b800000 */
[----:B------:R-:W-:Y:S02]  /*5ca0*/  UIMAD.WIDE.U32 UR10, UR7, UR35, URZ ;  /* 0x00000023070a72a5 */ /* 0x000fe4000f8e00ff */
[----:B------:R-:W-:Y:S02]  /*5cb0*/  UP2UR UR12, UPR, URZ, 0x4 ;  /* 0x00000004ff0c7883 */ /* 0x000fe40008000000 */
[----:B------:R-:W-:Y:S02]  /*5cc0*/  UISETP.NE.AND UP2, UPT, UR34, 0x1, UPT ;  /* 0x000000012200788c */ /* 0x000fe4000bf45270 */
[----:B------:R-:W-:Y:S02]  /*5cd0*/  UIMAD.WIDE.U32 UR18, UR13, UR32, URZ ;  /* 0x000000200d1272a5 */ /* 0x000fe4000f8e00ff */
[----:B------:R-:W-:Y:S02]  /*5ce0*/  USEL UR4, UR27, UR31, !UP2 ;  /* 0x0000001f1b047287 */ /* 0x000fe4000d000000 */
[----:B------:R-:W-:Y:S02]  /*5cf0*/  UISETP.NE.AND UP0, UPT, UR16, 0x1, UPT ;  /* 0x000000011000788c */ /* 0x000fe4000bf05270 */
[----:B------:R-:W-:Y:S02]  /*5d00*/  UP2UR UR17, UPR, URZ, 0x2 ;  /* 0x00000002ff117883 */ /* 0x000fe40008000000 */
[----:B------:R-:W-:Y:S02]  /*5d10*/  UISETP.NE.AND UP1, UPT, UR42, 0x1, UPT ;  /* 0x000000012a00788c */ /* 0x000fe4000bf25270 */
[----:B-1----:R-:W-:Y:S02]  /*5d20*/  UIMAD.WIDE.U32 UR20, UR4, UR14, URZ ;  /* 0x0000000e041472a5 */ /* 0x002fe4000f8e00ff */
[----:B------:R-:W-:Y:S01]  /*5d30*/  USEL UR8, UR30, UR37, !UP0 ;  /* 0x000000251e087287 */ /* 0x000fe2000c000000 */
[----:B------:R-:W-:Y:S02]  /*5d40*/  UMOV UR5, UR11 ;  /* 0x0000000b00057c82 */ /* 0x000fe40008000000 */
[----:B------:R-:W-:Y:S02]  /*5d50*/  USHF.R.U32.HI UR6, URZ, UR39, UR5 ;  /* 0x00000027ff067299 */ /* 0x000fe40008011605 */
[----:B------:R-:W-:Y:S02]  /*5d60*/  UIMAD.WIDE.U32 UR22, UR8, UR14, URZ ;  /* 0x0000000e081672a5 */ /* 0x000fe4000f8e00ff */
[----:B------:R-:W-:Y:S02]  /*5d70*/  USEL UR6, UR7, UR6, !UP2 ;  /* 0x0000000607067287 */ /* 0x000fe4000d000000 */
[----:B------:R-:W-:Y:S02]  /*5d80*/  UISETP.NE.AND UP2, UPT, UR12, URZ, UPT ;  /* 0x000000ff0c00728c */ /* 0x000fe4000bf45270 */
[----:B------:R-:W-:Y:S01]  /*5d90*/  UIMAD.WIDE.U32 UR10, UR6, UR14, URZ ;  /* 0x0000000e060a72a5 */ /* 0x000fe2000f8e00ff */
[----:B------:R-:W-:Y:S02]  /*5da0*/  UMOV UR5, UR19 ;  /* 0x0000001300057c82 */ /* 0x000fe40008000000 */
[----:B------:R-:W-:Y:S03]  /*5db0*/  USHF.R.U32.HI UR9, URZ, UR33, UR5 ;  /* 0x00000021ff097299 */ /* 0x000fe60008011605 */
[----:B------:R-:W-:Y:S02]  /*5dc0*/  UMOV UR5, UR21 ;  /* 0x0000001500057c82 */ /* 0x000fe40008000000 */
[----:B------:R-:W-:Y:S03]  /*5dd0*/  @UP1 USHF.R.U32.HI UR4, URZ, UR15, UR5 ;  /* 0x0000000fff041299 */ /* 0x000fe60008011605 */
[----:B------:R-:W-:Y:S01]  /*5de0*/  UMOV UR5, UR23 ;  /* 0x0000001700057c82 */ /* 0x000fe20008000000 */
[----:B------:R-:W-:Y:S02]  /*5df0*/  UIMAD UR4, UR42, UR4, URZ ;  /* 0x000000042a0472a4 */ /* 0x000fe4000f8e02ff */
[----:B------:R-:W-:Y:S02]  /*5e00*/  @UP1 USHF.R.U32.HI UR8, URZ, UR15, UR5 ;  /* 0x0000000fff081299 */ /* 0x000fe40008011605 */
[----:B------:R-:W-:Y:S02]  /*5e10*/  USEL UR5, UR13, UR9, !UP0 ;  /* 0x000000090d057287 */ /* 0x000fe4000c000000 */
[----:B------:R-:W-:Y:S02]  /*5e20*/  UIMAD UR9, UR42, UR8, URZ ;  /* 0x000000082a0972a4 */ /* 0x000fe4000f8e02ff */
[----:B------:R-:W-:Y:S03]  /*5e30*/  UISETP.GE.AND UP0, UPT, UR6, UR4, UPT ;  /* 0x000000040600728c */ /* 0x000fe6000bf06270 */
[----:B------:R-:W-:Y:S01]  /*5e40*/  UMOV UR4, UR11 ;  /* 0x0000000b00047c82 */ /* 0x000fe20008000000 */
[----:B------:R-:W-:Y:S02]  /*5e50*/  UISETP.GE.OR UP0, UPT, UR5, UR9, UP0 ;  /* 0x000000090500728c */ /* 0x000fe40008706670 */
[----:B------:R-:W-:Y:S02]  /*5e60*/  USHF.R.U32.HI UR4, URZ, UR15, UR4 ;  /* 0x0000000fff047299 */ /* 0x000fe40008011604 */
[----:B------:R-:W-:Y:S02]  /*5e70*/  UIMAD.WIDE.U32 UR10, UR5, UR14, URZ ;  /* 0x0000000e050a72a5 */ /* 0x000fe4000f8e00ff */
[----:B------:R-:W-:Y:S04]  /*5e80*/  USEL UR12, UR6, UR4, !UP1 ;  /* 0x00000004060c7287 */ /* 0x000fe8000c800000 */
[----:B------:R-:W-:Y:S01]  /*5e90*/  UIADD3 UR9, UPT, UPT, -UR12, URZ, URZ ;  /* 0x000000ff0c097290 */ /* 0x000fe2000fffe1ff */
[----:B------:R-:W-:Y:S02]  /*5ea0*/  @!UP0 UMOV UR4, UR11 ;  /* 0x0000000b00048c82 */ /* 0x000fe40008000000 */
[----:B------:R-:W-:Y:S02]  /*5eb0*/  @!UP0 USHF.R.U32.HI UR4, URZ, UR15, UR4 ;  /* 0x0000000fff048299 */ /* 0x000fe40008011604 */
[----:B------:R-:W-:Y:S02]  /*5ec0*/  UIMAD UR9, UR42, UR9, UR6 ;  /* 0x000000092a0972a4 */ /* 0x000fe4000f8e0206 */
[----:B------:R-:W-:Y:S02]  /*5ed0*/  @!UP0 USEL UR4, UR5, UR4, !UP1 ;  /* 0x0000000405048287 */ /* 0x000fe4000c800000 */
[----:B------:R-:W-:Y:S02]  /*5ee0*/  UISETP.NE.AND UP1, UPT, UR17, URZ, UPT ;  /* 0x000000ff1100728c */ /* 0x000fe4000bf25270 */
[----:B------:R-:W-:Y:S02]  /*5ef0*/  @!UP0 UIMAD UR9, UR8, UR9, UR4 ;  /* 0x00000009080982a4 */ /* 0x000fe4000f8e0204 */
[----:B------:R-:W-:Y:S02]  /*5f00*/  @!UP0 UIADD3 UR10, UPT, UPT, UR12, -UR4, URZ ;  /* 0x800000040c0a8290 */ /* 0x000fe4000fffe0ff */
[----:B------:R-:W-:Y:S02]  /*5f10*/  UIADD3 UR4, UPT, UPT, -UR5, URZ, URZ ;  /* 0x000000ff05047290 */ /* 0x000fe4000fffe1ff */
[----:B------:R-:W-:Y:S02]  /*5f20*/  UIADD3 UR8, UPT, UPT, -UR6, URZ, URZ ;  /* 0x000000ff06087290 */ /* 0x000fe4000fffe1ff */
[----:B------:R-:W-:Y:S02]  /*5f30*/  @!UP0 UIMAD UR6, UR10, UR42, UR5 ;  /* 0x0000002a0a0682a4 */ /* 0x000fe4000f8e0205 */
[----:B------:R-:W-:Y:S02]  /*5f40*/  UIMAD UR13, UR16, UR4, UR13 ;  /* 0x00000004100d72a4 */ /* 0x000fe4000f8e020d */
[----:B------:R-:W-:Y:S01]  /*5f50*/  UIMAD UR7, UR34, UR8, UR7 ;  /* 0x00000008220772a4 */ /* 0x000fe2000f8e0207 */
[----:B------:R-:W-:Y:S02]  /*5f60*/  @!UP0 UMOV UR5, UR9 ;  /* 0x0000000900058c82 */ /* 0x000fe40008000000 */
[----:B------:R-:W-:Y:S02]  /*5f70*/  UIMAD UR13, UR5, UR16, UR13 ;  /* 0x00000010050d72a4 */ /* 0x000fe4000f8e020d */
[----:B------:R-:W-:Y:S11]  /*5f80*/  UIMAD UR7, UR6, UR34, UR7 ;  /* 0x00000022060772a4 */ /* 0x000ff6000f8e0207 */
[----:B------:R-:W-:Y:S01]  /*5f90*/  @!UPT UIADD3 URZ, UPT, UPT, URZ, URZ, URZ ;  /* 0x000000fffffff290 */ /* 0x000fe2000fffe0ff */
.L_x_117:
[----:B------:R-:W3:Y:S01]  /*5fa0*/  @!UP3 LDCU.128 UR20, c[0x0][0xb10] ;  /* 0x00016200ff14b7ac */ /* 0x000ee20008000c00 */
[----:B------:R-:W-:Y:S04]  /*5fb0*/  ISETP.NE.U32.AND P0, PT, RZ, UR28, PT ;  /* 0x0000001cff007c0c */ /* 0x000fe8000bf05070 */
[----:B------:R-:W-:Y:S01]  /*5fc0*/  ISETP.NE.AND.EX P0, PT, RZ, UR29, PT, P0 ;  /* 0x0000001dff007c0c */ /* 0x000fe2000bf05300 */
[----:B------:R-:W4:Y:S01]  /*5fd0*/  @!UP3 LDCU UR5, c[0x0][0xb0c] ;  /* 0x00016180ff05b7ac */ /* 0x000f220008000800 */
[----:B---3--:R-:W-:Y:S07]  /*5fe0*/  UIMAD.WIDE.U32 UR8, UR13, UR20, URZ ;  /* 0x000000140d0872a5 */ /* 0x008fee000f8e00ff */
[----:B------:R-:W-:Y:S01]  /*5ff0*/  @!UP3 UMOV UR4, UR9 ;  /* 0x000000090004bc82 */ /* 0x000fe20008000000 */
[----:B----4-:R-:W-:Y:S02]  /*6000*/  @!UP3 UISETP.NE.AND UP0, UPT, UR5, 0x1, UPT ;  /* 0x000000010500b88c */ /* 0x010fe4000bf05270 */
[----:B------:R-:W-:Y:S02]  /*6010*/  @!UP3 USHF.R.U32.HI UR4, URZ, UR21, UR4 ;  /* 0x00000015ff04b299 */ /* 0x000fe40008011604 */
[----:B------:R-:W-:Y:S02]  /*6020*/  UIMAD.WIDE.U32 UR8, UR7, UR23, URZ ;  /* 0x00000017070872a5 */ /* 0x000fe4000f8e00ff */
[----:B------:R-:W-:Y:S02]  /*6030*/  @!UP3 USEL UR10, UR13, UR4, !UP0 ;  /* 0x000000040d0ab287 */ /* 0x000fe4000c000000 */
[----:B------:R-:W-:Y:S03]  /*6040*/  @!UP3 UISETP.NE.AND UP0, UPT, UR22, 0x1, UPT ;  /* 0x000000011600b88c */ /* 0x000fe6000bf05270 */
[----:B------:R-:W-:Y:S02]  /*6050*/  @!UP3 UMOV UR6, UR9 ;  /* 0x000000090006bc82 */ /* 0x000fe40008000000 */
[----:B------:R-:W3:Y:S02]  /*6060*/  @!UP3 LDCU UR4, c[0x0][0xb20] ;  /* 0x00016400ff04b7ac */ /* 0x000ee40008000800 */
[----:B---3--:R-:W-:Y:S04]  /*6070*/  @!UP3 USHF.R.U32.HI UR6, URZ, UR4, UR6 ;  /* 0x00000004ff06b299 */ /* 0x008fe80008011606 */
[----:B------:R-:W-:Y:S04]  /*6080*/  @!UP3 USEL UR6, UR7, UR6, !UP0 ;  /* 0x000000060706b287 */ /* 0x000fe8000c000000 */
[----:B------:R-:W-:Y:S02]  /*6090*/  @!UP3 UIADD3 UR4, UPT, UPT, -UR10, UR6, URZ ;  /* 0x000000060a04b290 */ /* 0x000fe4000fffe1ff */
[----:B------:R-:W-:Y:S02]  /*60a0*/  @!UP3 UIADD3 UR6, UPT, UPT, UR10, -UR6, URZ ;  /* 0x800000060a06b290 */ /* 0x000fe4000fffe0ff */
[----:B------:R-:W-:Y:S02]  /*60b0*/  @!UP3 UIMAD UR13, UR4, UR5, UR13 ;  /* 0x00000005040db2a4 */ /* 0x000fe4000f8e020d */
[----:B------:R-:W-:Y:S01]  /*60c0*/  @!UP3 UIMAD UR7, UR6, UR22, UR7 ;  /* 0x000000160607b2a4 */ /* 0x000fe2000f8e0207 */
[----:B------:R-:W-:Y:S11]  /*60d0*/  BRA.U UP4, `(.L_x_118) ;  /* 0x0000000104107547 */ /* 0x000ff6000b800000 */
[----:B--2---:R-:W-:Y:S04]  /*60e0*/  MOV R0, UR38 ;  /* 0x0000002600007c02 */ /* 0x004fe80008000f00 */
[----:B------:R-:W-:Y:S04]  /*60f0*/  SHF.L.U32 R3, R0, 0x1f, RZ ;  /* 0x0000001f00037819 */ /* 0x000fe800000006ff */
[----:B------:R-:W2:Y:S02]  /*6100*/  SYNCS.PHASECHK.TRANS64.TRYWAIT P1, [UR24+0x2e8], R3 ;  /* 0x0002e803ff0075a7 */ /* 0x000ea40008021118 */
[----:B--2---:R-:W-:Y:S05]  /*6110*/  @!P1 BRA `(.L_x_119) ;  /* 0x00000034001c9947 */ /* 0x004fea0003800000 */
.L_x_118:
[----:B------:R-:W-:Y:S05]  /*6120*/  BRA.U !UP6, `(.L_x_120) ;  /* 0x000000010e387547 */ /* 0x000fea000b800000 */
[----:B------:R-:W-:Y:S01]  /*6130*/  UPLOP3.LUT UP1, UPT, UPT, UPT, UP5, 0x80, 0x8 ;  /* 0x000000000008789c */ /* 0x000fe20003f2f050 */
[----:B--2---:R-:W-:Y:S01]  /*6140*/  HFMA2 R0, -RZ, RZ, 0, 5.9604644775390625e-08 ;  /* 0x00000001ff007431 */ /* 0x004fe200000001ff */
[----:B------:R-:W2:Y:S01]  /*6150*/  LDCU.64 UR8, c[0x0][0x358] ;  /* 0x00006b00ff0877ac */ /* 0x000ea20008000a00 */
[----:B------:R-:W-:Y:S03]  /*6160*/  IMAD.MOV.U32 R23, RZ, RZ, 0x1 ;  /* 0x00000001ff177424 */ /* 0x000fe600078e00ff */
[----:B------:R-:W-:Y:S05]  /*6170*/  PLOP3.LUT P1, PT, PT, PT, UP1, 0x80, 0x8 ;  /* 0x000000000008781c */ /* 0x000fea0003f2f018 */
[----:B------:R-:W3:Y:S01]  /*6180*/  @UP1 LDCU.64 UR4, c[0x0][0x888] ;  /* 0x00011100ff0417ac */ /* 0x000ee20008000a00 */
[----:B------:R-:W-:Y:S07]  /*6190*/  @UP1 UIMAD UR6, UR36, UR28, URZ ;  /* 0x0000001c240612a4 */ /* 0x000fee000f8e02ff */
[----:B------:R-:W-:Y:S01]  /*61a0*/  @!P1 PRMT R23, R0, 0x7610, R23 ;  /* 0x0000761000179816 */ /* 0x000fe20000000017 */
[----:B---3--:R-:W-:Y:S06]  /*61b0*/  @UP1 UIMAD.WIDE UR4, UR6, 0x4, UR4 ;  /* 0x00000004060418a5 */ /* 0x008fec000f8e0204 */
[----:B------:R-:W-:Y:S01]  /*61c0*/  IMAD.U32 R2, RZ, RZ, UR4 ;  /* 0x00000004ff027e24 */ /* 0x000fe2000f8e00ff */
[----:B------:R-:W-:Y:S04]  /*61d0*/  MOV R3, UR5 ;  /* 0x0000000500037c02 */ /* 0x000fe80008000f00 */
[----:B------:R-:W3:Y:S01]  /*61e0*/  @!UP1 LDCU UR4, c[0x0][0x880] ;  /* 0x00011000ff0497ac */ /* 0x000ee20008000800 */
[----:B--2--5:R4:W5:Y:S02]  /*61f0*/  @P1 LDG.E R19, desc[UR8][R2.64] ;  /* 0x0000000802131981 */ /* 0x024964000c1e1900 */
[----:B---34-:R-:W-:Y:S07]  /*6200*/  @!P1 IMAD.U32 R19, RZ, RZ, UR4 ;  /* 0x00000004ff139e24 */ /* 0x018fee000f8e00ff */
.L_x_120:
[----:B-----5:R-:W-:Y:S01]  /*6210*/  @!P0 FSETP.EQ.AND P2, PT, R19, RZ, PT ;  /* 0x000000ff1300820b */ /* 0x020fe20003f42000 */
[----:B------:R-:W-:Y:S01]  /*6220*/  @!UPT UIADD3 URZ, UPT, UPT, URZ, URZ, URZ ;  /* 0x000000fffffff290 */ /* 0x000fe2000fffe0ff */
[----:B------:R-:W-:Y:S11]  /*6230*/  @!P0 BRA `(.L_x_121) ;  /* 0x0000000000148947 */ /* 0x000ff60003800000 */
[----:B------:R-:W-:Y:S02]  /*6240*/  LOP3.LUT P0, RZ, R23, 0xff, RZ, 0xc0, !PT ;  /* 0x000000ff17ff7812 */ /* 0x000fe4000780c0ff */
[----:B------:R-:W-:Y:S04]  /*6250*/  PLOP3.LUT P2, PT, PT, PT, UP1, 0x80, 0x8 ;  /* 0x000000000008781c */ /* 0x000fe80003f4f018 */
[----:B------:R-:W-:Y:S07]  /*6260*/  PLOP3.LUT P2, PT, P2, PT, PT, 0x8, 0x80 ;  /* 0x000000000080781c */ /* 0x000fee000174e170 */
[----:B------:R-:W-:Y:S11]  /*6270*/  @P0 FSETP.EQ.AND P2, PT, R19, RZ, PT ;  /* 0x000000ff1300020b */ /* 0x000ff60003f42000 */
[----:B------:R-:W-:Y:S02]  /*6280*/  @!UPT UIADD3 URZ, UPT, UPT, URZ, URZ, URZ ;  /* 0x000000fffffff290 */ /* 0x000fe4000fffe0ff */
.L_x_121:
[----:B------:R-:W-:Y:S01]  /*6290*/  ULEA UR4, UR25, UR24, 0x3 ;  /* 0x0000001819047291 */ /* 0x000fe2000f8e18ff */
[----:B--2---:R-:W-:Y:S02]  /*62a0*/  SHF.L.U32 R0, R11, 0x1f, RZ ;  /* 0x0000001f0b007819 */ /* 0x004fe400000006ff */
[----:B------:R-:W-:Y:S01]  /*62b0*/  ELECT P1, URZ, PT ;  /* 0x0000000000ff782f */ /* 0x000fe20003820000 */
[----:B------:R-:W-:Y:S05]  /*62c0*/  VIADD R10, R10, 0x1 ;  /* 0x000000010a0a7836 */ /* 0x000fea0000000000 */
[----:B------:R-:W2:Y:S02]  /*62d0*/  SYNCS.PHASECHK.TRANS64.TRYWAIT P0, [UR4+0x2d0], R0 ;  /* 0x0002d000ff0075a7 */ /* 0x000ea40008001104 */
[----:B--2---:R-:W-:Y:S05]  /*62e0*/  @!P0 BRA `(.L_x_122) ;  /* 0x0000003000c08947 */ /* 0x004fea0003800000 */
.L_x_260:
[----:B------:R-:W3:Y:S01]  /*62f0*/  S2UR UR22, SR_CgaCtaId ;  /* 0x00000000001679c3 */ /* 0x000ee20000008800 */
[----:B------:R-:W-:Y:S01]  /*6300*/  UIADD3 UR9, UPT, UPT, UR4, 0x2c0, URZ ;  /* 0x000002c004097890 */ /* 0x000fe2000fffe0ff */
[----:B------:R-:W-:Y:S01]  /*6310*/  PLOP3.LUT P1, PT, P2, P1, PT, 0xf2, 0x2f ;  /* 0x00000000002f781c */ /* 0x000fe20001723e72 */
[----:B------:R-:W-:Y:S01]  /*6320*/  UPLOP3.LUT UP4, UPT, UPT, UPT, UPT, 0x80, 0x8 ;  /* 0x000000000008789c */ /* 0x000fe20003f8f070 */
[----:B------:R-:W-:Y:S01]  /*6330*/  UMOV UR20, 0x0 ;  /* 0x0000000000147882 */ /* 0x000fe20000000000 */
[----:B------:R-:W-:Y:S01]  /*6340*/  UMOV UR21, 0x10000000 ;  /* 0x1000000000157882 */ /* 0x000fe20000000000 */
[----:B------:R-:W-:Y:S01]  /*6350*/  UMOV UR12, UR36 ;  /* 0x00000024000c7c82 */ /* 0x000fe20008000000 */
[----:B------:R-:W-:Y:S08]  /*6360*/  UMOV UR36, UR26 ;  /* 0x0000001a00247c82 */ /* 0x000ff00008000000 */
[----:B------:R-:W-:Y:S01]  /*6370*/  VOTEU.ALL UP0, P1 ;  /* 0x0000000000ff7886 */ /* 0x000fe20000800000 */
[----:B------:R-:W-:Y:S04]  /*6380*/  @!P1 IADD3 R2, P0, PT, R12, 0x580, RZ ;  /* 0x000005800c029810 */ /* 0x000fe80007f1e0ff */
[----:B------:R-:W-:Y:S01]  /*6390*/  @!UP0 ULEA UR5, UR25, UR24, 0xb ;  /* 0x0000001819058291 */ /* 0x000fe2000f8e58ff */
[----:B--2---:R-:W-:Y:S01]  /*63a0*/  @!P1 IMAD.X R0, RZ, RZ, R13, P0 ;  /* 0x000000ffff009224 */ /* 0x004fe200000e060d */
[----:B------:R-:W-:Y:S01]  /*63b0*/  @!UP0 USHF.L.U32 UR10, UR45, 0x4, URZ ;  /* 0x000000042d0a8899 */ /* 0x000fe200080006ff */
[----:B------:R-:W-:Y:S01]  /*63c0*/  @!P1 R2UR UR6, R2 ;  /* 0x00000000020692ca */ /* 0x000fe200000e0000 */
[----:B------:R-:W-:Y:S01]  /*63d0*/  @!UP0 UIADD3 UR8, UPT, UPT, UR5, 0x400, URZ ;  /* 0x0000040005088890 */ /* 0x000fe2000fffe0ff */
[C---:B------:R-:W-:Y:S01]  /*63e0*/  ISETP.NE.AND P0, PT, R10.reuse, 0x2, PT ;  /* 0x000000020a00780c */ /* 0x040fe20003f05270 */
[----:B------:R-:W-:Y:S02]  /*63f0*/  UIADD3 UR5, UPT, UPT, UR25, 0x1, URZ ;  /* 0x0000000119057890 */ /* 0x000fe4000fffe0ff */
[----:B------:R-:W-:Y:S01]  /*6400*/  @!UP0 USHF.L.U32 UR11, UR46, 0x6, URZ ;  /* 0x000000062e0b8899 */ /* 0x000fe200080006ff */
[----:B------:R-:W-:Y:S01]  /*6410*/  SEL R10, R10, RZ, P0 ;  /* 0x000000ff0a0a7207 */ /* 0x000fe20000000000 */
[----:B------:R-:W-:Y:S02]  /*6420*/  UISETP.NE.AND UP0, UPT, UR5, 0x2, UPT ;  /* 0x000000020500788c */ /* 0x000fe4000bf05270 */
[----:B------:R-:W-:Y:S02]  /*6430*/  UIADD3 UR45, UPT, UPT, UR7, UR58, URZ ;  /* 0x0000003a072d7290 */ /* 0x000fe4000fffe0ff */
[----:B------:R-:W-:Y:S01]  /*6440*/  USEL UR25, UR5, URZ, UP0 ;  /* 0x000000ff05197287 */ /* 0x000fe20008000000 */
[----:B------:R-:W-:Y:S01]  /*6450*/  @!P1 R2UR UR5, R0 ;  /* 0x00000000000592ca */ /* 0x000fe200000e0000 */
[----:B------:R-:W-:Y:S01]  /*6460*/  IMAD.U32 R2, RZ, RZ, UR6 ;  /* 0x00000006ff027e24 */ /* 0x000fe2000f8e00ff */
[----:B------:R-:W-:Y:S01]  /*6470*/  USEL UR17, URZ, 0x1, UP0 ;  /* 0x00000001ff117887 */ /* 0x000fe20008000000 */
[----:B------:R-:W-:Y:S01]  /*6480*/  SEL R0, RZ, 0x1, P0 ;  /* 0x00000001ff007807 */ /* 0x000fe20000000000 */
[----:B------:R-:W-:Y:S01]  /*6490*/  VOTEU.ALL UP0, P1 ;  /* 0x0000000000ff7886 */ /* 0x000fe20000800000 */
[----:B------:R-:W-:Y:S01]  /*64a0*/  UIADD3 UR46, UPT, UPT, UR13, UR59, URZ ;  /* 0x0000003b0d2e7290 */ /* 0x000fe2000fffe0ff */
[----:B------:R-:W-:Y:S02]  /*64b0*/  @!P1 R2UR UR18, R2 ;  /* 0x00000000021292ca */ /* 0x000fe400000e0000 */
[----:B------:R-:W-:Y:S02]  /*64c0*/  LOP3.LUT R9, R9, R0, RZ, 0x3c, !PT ;  /* 0x0000000009097212 */ /* 0x000fe400078e3cff */
[----:B------:R-:W-:Y:S03]  /*64d0*/  LOP3.LUT R11, R11, UR17, RZ, 0x3c, !PT ;  /* 0x000000110b0b7c12 */ /* 0x000fe6000f8e3cff */
[----:B------:R-:W-:Y:S01]  /*64e0*/  IMAD.U32 R3, RZ, RZ, UR5 ;  /* 0x00000005ff037e24 */ /* 0x000fe2000f8e00ff */
[----:B---3--:R-:W-:Y:S04]  /*64f0*/  UPRMT UR5, UR22, 0x654, UR9 ;  /* 0x0000065416057896 */ /* 0x008fe80008000009 */
[----:B------:R-:W-:Y:S11]  /*6500*/  @!P1 R2UR UR19, R3 ;  /* 0x00000000031392ca */ /* 0x000ff600000e0000 */
[----:B------:R-:W-:Y:S02]  /*6510*/  @!UPT UIADD3 URZ, UPT, UPT, URZ, URZ, URZ ;  /* 0x000000fffffff290 */ /* 0x000fe4000fffe0ff */
[----:B------:R2:W-:Y:S01]  /*6520*/  @!UP0 UTMALDG.3D [UR8], [UR18], desc[UR20] ;  /* 0x00001408120085b4 */ /* 0x0005e20008011000 */
[----:B------:R2:W-:Y:S01]  /*6530*/  @!P1 SYNCS.ARRIVE.TRANS64.RED.A0TR RZ, [UR4+0x2c0], R8 ;  /* 0x0002c008ffff99a7 */ /* 0x0005e20008300404 */
[----:B------:R-:W-:Y:S01]  /*6540*/  SYNCS.ARRIVE.TRANS64.RED.A1T0 RZ, [UR5], RZ ;  /* 0x000000ffffff79a7 */ /* 0x000fe20008100405 */
[----:B------:R-:W-:Y:S05]  /*6550*/  BRA.U UP2, `(.L_x_123) ;  /* 0xfffffff502547547 */ /* 0x000fea000b83ffff */
[----:B------:R-:W-:Y:S01]  /*6560*/  UIADD3 UR24, UPT, UPT, UR24, 0x2d0, URZ ;  /* 0x000002d018187890 */ /* 0x000fe2000fffe0ff */
[----:B------:R-:W-:-:S03]  /*6570*/  SHF.L.U32 R3, R11, 0x1f, RZ ;  /* 0x0000001f0b037819 */ /* 0x000fc600000006ff */
[----:B------:R-:W-:-:S09]  /*6580*/  ULEA UR4, UR25, UR24, 0x3 ;  /* 0x0000001819047291 */ /* 0x000fd2000f8e18ff */
[----:B------:R-:W3:Y:S02]  /*6590*/  SYNCS.PHASECHK.TRANS64.TRYWAIT P0, [UR4], R3 ;  /* 0x00000003ff0075a7 */ /* 0x000ee40008001104 */
[----:B---3--:R-:W-:Y:S05]  /*65a0*/  @!P0 BRA `(.L_x_124) ;  /* 0x0000003000288947 */ /* 0x008fea0003800000 */
.L_x_262:
[----:B------:R-:W-:-:S04]  /*65b0*/  UIADD3 UR4, UPT, UPT, UR25, 0x1, URZ ;  /* 0x0000000119047890 */ /* 0x000fc8000fffe0ff */
[----:B------:R-:W-:-:S04]  /*65c0*/  UISETP.NE.AND UP0, UPT, UR4, 0x2, UPT ;  /* 0x000000020400788c */ /* 0x000fc8000bf05270 */
[----:B------:R-:W-:Y:S02]  /*65d0*/  USEL UR5, URZ, 0x1, UP0 ;  /* 0x00000001ff057887 */ /* 0x000fe40008000000 */
[----:B------:R-:W-:-:S04]  /*65e0*/  USEL UR4, UR4, URZ, UP0 ;  /* 0x000000ff04047287 */ /* 0x000fc80008000000 */
[----:B------:R-:W-:Y:S01]  /*65f0*/  ULEA UR4, UR4, UR24, 0x3 ;  /* 0x0000001804047291 */ /* 0x000fe2000f8e18ff */
[----:B---3--:R-:W-:-:S04]  /*6600*/  LOP3.LUT R3, R11, UR5, RZ, 0x3c, !PT ;  /* 0x000000050b037c12 */ /* 0x008fc8000f8e3cff */
[----:B------:R-:W-:Y:S01]  /*6610*/  SHF.L.U32 R3, R3, 0x1f, RZ ;  /* 0x0000001f03037819 */ /* 0x000fe200000006ff */
[----:B------:R-:W-:-:S07]  /*6620*/  IMAD.U32 R0, RZ, RZ, UR4 ;  /* 0x00000004ff007e24 */ /* 0x000fce000f8e00ff */
.L_x_125:
[----:B---3--:R3:W4:Y:S02]  /*6630*/  SYNCS.PHASECHK.TRANS64.TRYWAIT P0, [R0+URZ], R3 ;  /* 0x00000003000075a7 */ /* 0x00872400080011ff */
[----:B----4-:R-:W-:Y:S05]  /*6640*/  @!P0 NANOSLEEP.SYNCS 0x989680 ;  /* 0x009896800000895d */ /* 0x010fea0003900000 */
[----:B------:R-:W4:Y:S02]  /*6650*/  @!P0 SYNCS.PHASECHK.TRANS64 P0, [R0+URZ], R3 ;  /* 0x00000003000085a7 */ /* 0x000f2400080010ff */
[----:B-12-4-:R-:W-:Y:S05]  /*6660*/  @P0 EXIT ;  /* 0x000000000000094d */ /* 0x016fea0003800000 */
[----:B------:R-:W-:Y:S05]  /*6670*/  BRA `(.L_x_125) ;  /* 0xfffffffc00ec7947 */ /* 0x000fea000383ffff */
.L_x_115:
[----:B------:R-:W-:-:S06]  /*6680*/  UISETP.GE.AND UP0, UPT, UR18, 0x4, UPT ;  /* 0x000000041200788c */ /* 0x000fcc000bf06270 */
[----:B------:R-:W-:-:S13]  /*6690*/  PLOP3.LUT P0, PT, PT, PT, UP0, 0x80, 0x8 ;  /* 0x000000000008781c */ /* 0x000fda0003f0f008 */
[----:B-1----:R-:W-:Y:S05]  /*66a0*/  @!P0 EXIT ;  /* 0x000000000000894d */ /* 0x002fea0003800000 */
[----:B------:R-:W1:Y:S08]  /*66b0*/  S2UR UR4, SR_CgaCtaId ;  /* 0x00000000000479c3 */ /* 0x000e700000008800 */
[----:B------:R-:W-:Y:S01]  /*66c0*/  BAR.SYNC.DEFER_BLOCKING 0x6, 0xa0 ;  /* 0x0182800000007b1d */ /* 0x000fe20000010000 */
[C---:B------:R-:W-:Y:S01]  /*66d0*/  IMAD.SHL.U32 R4, R48.reuse, 0x10, RZ ;  /* 0x0000001030047824 */ /* 0x040fe200078e00ff */
[----:B------:R-:W-:Y:S01]  /*66e0*/  SHF.R.U32.HI R5, RZ, 0x1, R48 ;  /* 0x00000001ff057819 */ /* 0x000fe20000011630 */
[C---:B------:R-:W-:Y:S01]  /*66f0*/  IMAD.SHL.U32 R47, R48.reuse, 0x8, RZ ;  /* 0x00000008302f7824 */ /* 0x040fe200078e00ff */
[----:B------:R-:W-:Y:S01]  /*6700*/  CS2R R44, SRZ ;  /* 0x00000000002c7805 */ /* 0x000fe2000001ff00 */
[----:B------:R-:W-:Y:S01]  /*6710*/  IMAD.U32 R16, R48, 0x10000, RZ ;  /* 0x0001000030107824 */ /* 0x000fe200078e00ff */
[----:B------:R-:W-:-:S02]  /*6720*/  UMOV UR44, 0x400 ;  /* 0x00000400002c7882 */ /* 0x000fc40000000000 */
[----:B------:R-:W2:Y:S01]  /*6730*/  LDC.64 R32, c[0x0][0x888] ;  /* 0x00022200ff207b82 */ /* 0x000ea20000000a00 */
[----:B------:R-:W-:Y:S01]  /*6740*/  LOP3.LUT R2, R4, 0x40, RZ, 0xc0, !PT ;  /* 0x0000004004027812 */ /* 0x000fe200078ec0ff */
[----:B------:R-:W-:Y:S01]  /*6750*/  IMAD.MOV.U32 R46, RZ, RZ, 0x1 ;  /* 0x00000001ff2e7424 */ /* 0x000fe200078e00ff */
[----:B------:R-:W-:Y:S01]  /*6760*/  LOP3.LUT R47, R47, 0x300, RZ, 0xc0, !PT ;  /* 0x000003002f2f7812 */ /* 0x000fe200078ec0ff */
[----:B------:R-:W-:Y:S01]  /*6770*/  IMAD.MOV.U32 R41, RZ, RZ, RZ ;  /* 0x000000ffff297224 */ /* 0x000fe200078e00ff */
[----:B------:R-:W-:Y:S01]  /*6780*/  LOP3.LUT R5, R2, 0x8, R5, 0xf8, !PT ;  /* 0x0000000802057812 */ /* 0x000fe200078ef805 */
[----:B------:R-:W-:Y:S01]  /*6790*/  IMAD.SHL.U32 R2, R48, 0x2, RZ ;  /* 0x0000000230027824 */ /* 0x000fe200078e00ff */
[----:B------:R-:W-:Y:S01]  /*67a0*/  LOP3.LUT R47, R47, 0x30, R4, 0xf8, !PT ;  /* 0x000000302f2f7812 */ /* 0x000fe200078ef804 */
[----:B------:R-:W3:Y:S01]  /*67b0*/  LDC.64 R34, c[0x0][0x890] ;  /* 0x00022400ff227b82 */ /* 0x000ee20000000a00 */
[----:B------:R-:W-:Y:S02]  /*67c0*/  LOP3.LUT R16, R16, 0x600000, RZ, 0xc0, !PT ;  /* 0x0060000010107812 */ /* 0x000fe400078ec0ff */
[----:B------:R-:W-:-:S02]  /*67d0*/  CS2R R42, SRZ ;  /* 0x00000000002a7805 */ /* 0x000fc4000001ff00 */
[----:B------:R-:W-:Y:S01]  /*67e0*/  LOP3.LUT R2, R5, 0x8, R2, 0x78, !PT ;  /* 0x0000000805027812 */ /* 0x000fe200078e7802 */
[----:B------:R-:W4:Y:S01]  /*67f0*/  LDCU UR53, c[0x0][0x370] ;  /* 0x00006e00ff3577ac */ /* 0x000f220008000800 */
[----:B------:R-:W-:Y:S02]  /*6800*/  LOP3.LUT R47, R47, 0x80, R4, 0xf8, !PT ;  /* 0x000000802f2f7812 */ /* 0x000fe400078ef804 */
[----:B------:R-:W-:Y:S01]  /*6810*/  LOP3.LUT R48, R48, 0x60, RZ, 0xc0, !PT ;  /* 0x0000006030307812 */ /* 0x000fe200078ec0ff */
[----:B-1----:R-:W-:Y:S01]  /*6820*/  ULEA UR44, UR4, UR44, 0x18 ;  /* 0x0000002c042c7291 */ /* 0x002fe2000f8ec0ff */
[----:B------:R-:W1:Y:S01]  /*6830*/  LDC.64 R30, c[0x0][0x8b0] ;  /* 0x00022c00ff1e7b82 */ /* 0x000e620000000a00 */
[----:B------:R-:W-:Y:S01]  /*6840*/  LOP3.LUT R47, R47, R2, RZ, 0xfc, !PT ;  /* 0x000000022f2f7212 */ /* 0x000fe200078efcff */
[----:B------:R-:W-:Y:S01]  /*6850*/  IMAD.MOV.U32 R2, RZ, RZ, RZ ;  /* 0x000000ffff027224 */ /* 0x000fe200078e00ff */
[----:B------:R-:W1:Y:S03]  /*6860*/  LDCU.64 UR62, c[0x0][0x348] ;  /* 0x00006900ff3e77ac */ /* 0x000e660008000a00 */
[----:B------:R-:W-:Y:S01]  /*6870*/  IMAD.SHL.U32 R47, R47, 0x2, RZ ;  /* 0x000000022f2f7824 */ /* 0x000fe200078e00ff */
[----:B------:R-:W1:Y:S01]  /*6880*/  LDCU UR43, c[0x0][0xb0c] ;  /* 0x00016180ff2b77ac */ /* 0x000e620008000800 */
[----:B------:R-:W4:Y:S01]  /*6890*/  LDS R3, [UR44+0x3a0] ;  /* 0x0003a02cff037984 */ /* 0x000f220008000800 */
[----:B------:R-:W1:Y:S01]  /*68a0*/  LDC.64 R28, c[0x0][0x8a8] ;  /* 0x00022a00ff1c7b82 */ /* 0x000e620000000a00 */
[----:B------:R-:W1:Y:S01]  /*68b0*/  LDCU UR39, c[0x0][0xb30] ;  /* 0x00016600ff2777ac */ /* 0x000e620008000800 */
[----:B------:R-:W1:Y:S01]  /*68c0*/  LDCU.64 UR56, c[0x0][0x888] ;  /* 0x00011100ff3877ac */ /* 0x000e620008000a00 */
[----:B------:R-:W1:Y:S01]  /*68d0*/  LDCU.64 UR40, c[0x0][0xb28] ;  /* 0x00016500ff2877ac */ /* 0x000e620008000a00 */
[----:B------:R-:W1:Y:S01]  /*68e0*/  LDCU.128 UR48, c[0x0][0xb10] ;  /* 0x00016200ff3077ac */ /* 0x000e620008000c00 */
[----:B------:R-:W1:Y:S01]  /*68f0*/  LDCU UR52, c[0x0][0x374] ;  /* 0x00006e80ff3477ac */ /* 0x000e620008000800 */
[----:B------:R-:W-:Y:S01]  /*6900*/  UIADD3 UR60, UPT, UPT, UR44, 0x400, URZ ;  /* 0x000004002c3c7890 */ /* 0x000fe2000fffe0ff */
[----:B------:R-:W-:Y:S01]  /*6910*/  UMOV UR47, URZ ;  /* 0x000000ff002f7c82 */ /* 0x000fe20008000000 */
[----:B--234-:R-:W-:-:S10]  /*6920*/  IMAD.IADD R16, R3, 0x1, R16 ;  /* 0x0000000103107824 */ /* 0x01cfd400078e0210 */
.L_x_145:
[C---:B------:R-:W-:Y:S02]  /*6930*/  LEA R8, R41.reuse, UR44, 0x3 ;  /* 0x0000002c29087c11 */ /* 0x040fe4000f8e18ff */
[----:B------:R-:W-:Y:S02]  /*6940*/  SHF.L.U32 R3, R44, 0x1f, RZ ;  /* 0x0000001f2c037819 */ /* 0x000fe400000006ff */
[----:B------:R-:W-:Y:S02]  /*6950*/  LEA R5, R41, UR44, 0x4 ;  /* 0x0000002c29057c11 */ /* 0x000fe4000f8e20ff */
[----:B--2---:R-:W2:Y:S02]  /*6960*/  SYNCS.PHASECHK.TRANS64.TRYWAIT P0, [R8+URZ+0x2f0], R3 ;  /* 0x0002f003080075a7 */ /* 0x004ea400080011ff */
[----:B-12---:R-:W-:Y:S05]  /*6970*/  @!P0 BRA `(.L_x_126) ;  /* 0x0000002c004c8947 */ /* 0x006fea0003800000 */
.L_x_263:
        /* <DEDUP_REMOVED lines=11> */
[----:B------:R-:W-:Y:S01]  /*6a30*/  PLOP3.LUT P0, PT, PT, PT, UP1, 0x80, 0x8 ;  /* 0x000000000008781c */ /* 0x000fe20003f0f018 */
[----:B------:R-:W-:Y:S11]  /*6a40*/  UP2UR UR55, UPR, URZ, 0x2 ;  /* 0x00000002ff377883 */ /* 0x000ff60008000000 */
[----:B------:R-:W-:Y:S01]  /*6a50*/  @!UPT UIADD3 URZ, UPT, UPT, URZ, URZ, URZ ;  /* 0x000000fffffff290 */ /* 0x000fe2000fffe0ff */
[----:B------:R-:W-:Y:S02]  /*6a60*/  @P0 SHF.R.U32.HI R0, RZ, 0x10, R5 ;  /* 0x00000010ff000819 */ /* 0x000fe40000011605 */
[----:B--2---:R-:W-:Y:S02]  /*6a70*/  @P0 MOV R3, R4 ;  /* 0x0000000400030202 */ /* 0x004fe40000000f00 */
        /* <DEDUP_REMOVED lines=11> */
[----:B------:R-:W3:Y:S01]  /*6b30*/  LDCU UR12, c[0x0][0xb20] ;  /* 0x00016400ff0c77ac */ /* 0x000ee20008000800 */
[----:B-1----:R-:W-:Y:S02]  /*6b40*/  UIMAD.WIDE.U32 UR4, UR52, UR51, URZ ;  /* 0x00000033340472a5 */ /* 0x002fe4000f8e00ff */
[----:B------:R-:W-:Y:S02]  /*6b50*/  UIMAD.WIDE.U32 UR6, UR53, UR48, URZ ;  /* 0x00000030350672a5 */ /* 0x000fe4000f8e00ff */
[----:B------:R-:W-:Y:S02]  /*6b60*/  UISETP.NE.AND UP0, UPT, UR50, 0x1, UPT ;  /* 0x000000013200788c */ /* 0x000fe4000bf05270 */
[----:B------:R-:W-:Y:S02]  /*6b70*/  UIMAD.WIDE.U32 UR8, UR37, UR51, URZ ;  /* 0x00000033250872a5 */ /* 0x000fe4000f8e00ff */
[----:B------:R-:W-:Y:S02]  /*6b80*/  UIMAD.WIDE.U32 UR10, UR38, UR48, URZ ;  /* 0x00000030260a72a5 */ /* 0x000fe4000f8e00ff */
[----:B------:R-:W-:Y:S02]  /*6b90*/  UISETP.NE.AND UP1, UPT, UR43, 0x1, UPT ;  /* 0x000000012b00788c */ /* 0x000fe4000bf25270 */
[----:B------:R-:W-:Y:S01]  /*6ba0*/  UISETP.NE.AND UP2, UPT, UR42, 0x1, UPT ;  /* 0x000000012a00788c */ /* 0x000fe2000bf45270 */
[----:B------:R-:W-:Y:S02]  /*6bb0*/  UMOV UR4, UR5 ;  /* 0x0000000500047c82 */ /* 0x000fe40008000000 */
[----:B---3--:R-:W-:Y:S03]  /*6bc0*/  USHF.R.U32.HI UR5, URZ, UR12, UR4 ;  /* 0x0000000cff057299 */ /* 0x008fe60008011604 */
[----:B------:R-:W-:Y:S02]  /*6bd0*/  UMOV UR4, UR7 ;  /* 0x0000000700047c82 */ /* 0x000fe40008000000 */
[----:B------:R-:W-:Y:S02]  /*6be0*/  USHF.R.U32.HI UR7, URZ, UR49, UR4 ;  /* 0x00000031ff077299 */ /* 0x000fe40008011604 */
[----:B------:R-:W-:Y:S02]  /*6bf0*/  USEL UR4, UR52, UR5, !UP0 ;  /* 0x0000000534047287 */ /* 0x000fe4000c000000 */
[----:B------:R-:W-:Y:S01]  /*6c00*/  USEL UR7, UR53, UR7, !UP1 ;  /* 0x0000000735077287 */ /* 0x000fe2000c800000 */
[----:B------:R-:W-:Y:S01]  /*6c10*/  UMOV UR5, UR9 ;  /* 0x0000000900057c82 */ /* 0x000fe20008000000 */
[----:B------:R-:W-:Y:S02]  /*6c20*/  UIMAD.WIDE.U32 UR8, UR4, UR40, URZ ;  /* 0x00000028040872a5 */ /* 0x000fe4000f8e00ff */
[----:B------:R-:W-:Y:S03]  /*6c30*/  USHF.R.U32.HI UR6, URZ, UR12, UR5 ;  /* 0x0000000cff067299 */ /* 0x000fe60008011605 */
[----:B------:R-:W-:Y:S01]  /*6c40*/  UMOV UR5, UR11 ;  /* 0x0000000b00057c82 */ /* 0x000fe20008000000 */
[----:B------:R-:W-:Y:S02]  /*6c50*/  UIMAD.WIDE.U32 UR10, UR7, UR40, URZ ;  /* 0x00000028070a72a5 */ /* 0x000fe4000f8e00ff */
[----:B------:R-:W-:Y:S02]  /*6c60*/  USHF.R.U32.HI UR12, URZ, UR49, UR5 ;  /* 0x00000031ff0c7299 */ /* 0x000fe40008011605 */
[----:B------:R-:W-:Y:S01]  /*6c70*/  USEL UR6, UR37, UR6, !UP0 ;  /* 0x0000000625067287 */ /* 0x000fe2000c000000 */
[----:B------:R-:W-:Y:S02]  /*6c80*/  UMOV UR5, UR9 ;  /* 0x0000000900057c82 */ /* 0x000fe40008000000 */
[----:B------:R-:W-:Y:S01]  /*6c90*/  UMOV UR10, UR11 ;  /* 0x0000000b000a7c82 */ /* 0x000fe20008000000 */
[----:B------:R-:W-:Y:S02]  /*6ca0*/  @UP2 USHF.R.U32.HI UR4, URZ, UR41, UR5 ;  /* 0x00000029ff042299 */ /* 0x000fe40008011605 */
[----:B------:R-:W-:Y:S02]  /*6cb0*/  @UP2 USHF.R.U32.HI UR7, URZ, UR41, UR10 ;  /* 0x00000029ff072299 */ /* 0x000fe4000801160a */
[----:B------:R-:W-:Y:S02]  /*6cc0*/  UIMAD UR4, UR42, UR4, URZ ;  /* 0x000000042a0472a4 */ /* 0x000fe4000f8e02ff */
[----:B------:R-:W-:Y:S02]  /*6cd0*/  UIMAD.WIDE.U32 UR10, UR6, UR40, URZ ;  /* 0x00000028060a72a5 */ /* 0x000fe4000f8e00ff */
[----:B------:R-:W-:Y:S02]  /*6ce0*/  USEL UR5, UR38, UR12, !UP1 ;  /* 0x0000000c26057287 */ /* 0x000fe4000c800000 */
[----:B------:R-:W-:Y:S02]  /*6cf0*/  UIMAD UR8, UR42, UR7, URZ ;  /* 0x000000072a0872a4 */ /* 0x000fe4000f8e02ff */
[----:B------:R-:W-:Y:S03]  /*6d00*/  UISETP.GE.AND UP0, UPT, UR6, UR4, UPT ;  /* 0x000000040600728c */ /* 0x000fe6000bf06270 */
[----:B------:R-:W-:Y:S01]  /*6d10*/  UMOV UR4, UR11 ;  /* 0x0000000b00047c82 */ /* 0x000fe20008000000 */
[----:B------:R-:W-:Y:S02]  /*6d20*/  UISETP.GE.OR UP0, UPT, UR5, UR8, UP0 ;  /* 0x000000080500728c */ /* 0x000fe40008706670 */
[----:B------:R-:W-:Y:S02]  /*6d30*/  USHF.R.U32.HI UR4, URZ, UR41, UR4 ;  /* 0x00000029ff047299 */ /* 0x000fe40008011604 */
[----:B------:R-:W-:Y:S02]  /*6d40*/  UIMAD.WIDE.U32 UR8, UR5, UR40, URZ ;  /* 0x00000028050872a5 */ /* 0x000fe4000f8e00ff */
[----:B------:R-:W-:Y:S02]  /*6d50*/  USEL UR11, UR6, UR4, !UP2 ;  /* 0x00000004060b7287 */ /* 0x000fe4000d000000 */
[----:B------:R-:W-:Y:S02]  /*6d60*/  UIADD3 UR8, UPT, UPT, -UR5, URZ, URZ ;  /* 0x000000ff05087290 */ /* 0x000fe4000fffe1ff */
[----:B------:R-:W-:Y:S01]  /*6d70*/  UIADD3 UR10, UPT, UPT, -UR11, URZ, URZ ;  /* 0x000000ff0b0a7290 */ /* 0x000fe2000fffe1ff */
[----:B------:R-:W-:Y:S01]  /*6d80*/  @!UP0 UMOV UR4, UR9 ;  /* 0x0000000900048c82 */ /* 0x000fe20008000000 */
[----:B------:R-:W-:Y:S02]  /*6d90*/  UIADD3 UR9, UPT, UPT, -UR6, URZ, URZ ;  /* 0x000000ff06097290 */ /* 0x000fe4000fffe1ff */
[----:B------:R-:W-:Y:S02]  /*6da0*/  @!UP0 USHF.R.U32.HI UR4, URZ, UR41, UR4 ;  /* 0x00000029ff048299 */ /* 0x000fe40008011604 */
[----:B------:R-:W-:Y:S02]  /*6db0*/  UIMAD UR10, UR42, UR10, UR6 ;  /* 0x0000000a2a0a72a4 */ /* 0x000fe4000f8e0206 */
[----:B------:R-:W-:Y:S04]  /*6dc0*/  @!UP0 USEL UR4, UR5, UR4, !UP2 ;  /* 0x0000000405048287 */ /* 0x000fe8000d000000 */
[----:B------:R-:W-:Y:S02]  /*6dd0*/  @!UP0 UIMAD UR10, UR7, UR10, UR4 ;  /* 0x0000000a070a82a4 */ /* 0x000fe4000f8e0204 */
[----:B------:R-:W-:Y:S02]  /*6de0*/  @!UP0 UIADD3 UR11, UPT, UPT, UR11, -UR4, URZ ;  /* 0x800000040b0b8290 */ /* 0x000fe4000fffe0ff */
[----:B------:R-:W-:Y:S02]  /*6df0*/  UIMAD UR7, UR43, UR8, UR38 ;  /* 0x000000082b0772a4 */ /* 0x000fe4000f8e0226 */
[----:B------:R-:W-:Y:S02]  /*6e00*/  @!UP0 UIMAD UR6, UR11, UR42, UR5 ;  /* 0x0000002a0b0682a4 */ /* 0x000fe4000f8e0205 */
[----:B------:R-:W-:Y:S01]  /*6e10*/  UIMAD UR4, UR50, UR9, UR37 ;  /* 0x00000009320472a4 */ /* 0x000fe2000f8e0225 */
[----:B------:R-:W-:Y:S02]  /*6e20*/  @!UP0 UMOV UR5, UR10 ;  /* 0x0000000a00058c82 */ /* 0x000fe40008000000 */
[----:B------:R-:W-:Y:S02]  /*6e30*/  UIMAD UR38, UR5, UR43, UR7 ;  /* 0x0000002b052672a4 */ /* 0x000fe4000f8e0207 */
[----:B------:R-:W-:Y:S11]  /*6e40*/  UIMAD UR37, UR6, UR50, UR4 ;  /* 0x00000032062572a4 */ /* 0x000ff6000f8e0204 */
[----:B------:R-:W-:Y:S01]  /*6e50*/  @!UPT UIADD3 URZ, UPT, UPT, URZ, URZ, URZ ;  /* 0x000000fffffff290 */ /* 0x000fe2000fffe0ff */
.L_x_127:
[----:B-1----:R-:W-:Y:S01]  /*6e60*/  UISETP.NE.AND UP0, UPT, UR39, 0x1, UPT ;  /* 0x000000012700788c */ /* 0x002fe2000bf05270 */
[----:B------:R-:W-:Y:S10]  /*6e70*/  IADD3 R41, PT, PT, R41, 0x1, RZ ;  /* 0x0000000129297810 */ /* 0x000ff40007ffe0ff */
[----:B------:R-:W1:Y:S01]  /*6e80*/  @!UP0 LDCU.128 UR12, c[0x0][0xb10] ;  /* 0x00016200ff0c87ac */ /* 0x000e620008000c00 */
[----:B------:R-:W3:Y:S01]  /*6e90*/  @!UP0 LDCU UR5, c[0x0][0xb0c] ;  /* 0x00016180ff0587ac */ /* 0x000ee20008000800 */
[----:B------:R-:W4:Y:S01]  /*6ea0*/  @!UP0 LDCU UR10, c[0x0][0xb20] ;  /* 0x00016400ff0a87ac */ /* 0x000f220008000800 */
[----:B-1----:R-:W-:Y:S02]  /*6eb0*/  UIMAD.WIDE.U32 UR8, UR38, UR12, URZ ;  /* 0x0000000c260872a5 */ /* 0x002fe4000f8e00ff */
[----:B------:R-:W-:Y:S02]  /*6ec0*/  UIMAD.WIDE.U32 UR6, UR37, UR15, URZ ;  /* 0x0000000f250672a5 */ /* 0x000fe4000f8e00ff */
[----:B------:R-:W-:Y:S03]  /*6ed0*/  @!UP0 UISETP.NE.AND UP1, UPT, UR14, 0x1, UPT ;  /* 0x000000010e00888c */ /* 0x000fe6000bf25270 */
[----:B------:R-:W-:Y:S01]  /*6ee0*/  @!UP0 UMOV UR4, UR9 ;  /* 0x0000000900048c82 */ /* 0x000fe20008000000 */
[----:B---3--:R-:W-:Y:S02]  /*6ef0*/  @!UP0 UISETP.NE.AND UP2, UPT, UR5, 0x1, UPT ;  /* 0x000000010500888c */ /* 0x008fe4000bf45270 */
[----:B------:R-:W-:Y:S01]  /*6f00*/  @!UP0 USHF.R.U32.HI UR4, URZ, UR13, UR4 ;  /* 0x0000000dff048299 */ /* 0x000fe20008011604 */
[----:B------:R-:W-:Y:S02]  /*6f10*/  @!UP0 UMOV UR6, UR7 ;  /* 0x0000000700068c82 */ /* 0x000fe40008000000 */
[----:B----4-:R-:W-:Y:S02]  /*6f20*/  @!UP0 USHF.R.U32.HI UR6, URZ, UR10, UR6 ;  /* 0x0000000aff068299 */ /* 0x010fe40008011606 */
[----:B------:R-:W-:Y:S02]  /*6f30*/  @!UP0 USEL UR7, UR38, UR4, !UP2 ;  /* 0x0000000426078287 */ /* 0x000fe4000d000000 */
[----:B------:R-:W-:Y:S04]  /*6f40*/  @!UP0 USEL UR6, UR37, UR6, !UP1 ;  /* 0x0000000625068287 */ /* 0x000fe8000c800000 */
[----:B------:R-:W-:Y:S02]  /*6f50*/  @!UP0 UIADD3 UR4, UPT, UPT, -UR7, UR6, URZ ;  /* 0x0000000607048290 */ /* 0x000fe4000fffe1ff */
[----:B------:R-:W-:Y:S02]  /*6f60*/  @!UP0 UIADD3 UR6, UPT, UPT, UR7, -UR6, URZ ;  /* 0x8000000607068290 */ /* 0x000fe4000fffe0ff */
[----:B------:R-:W-:Y:S02]  /*6f70*/  @!UP0 UIMAD UR38, UR4, UR5, UR38 ;  /* 0x00000005042682a4 */ /* 0x000fe4000f8e0226 */
[----:B------:R-:W-:Y:S02]  /*6f80*/  @!UP0 UIMAD UR37, UR6, UR14, UR37 ;  /* 0x0000000e062582a4 */ /* 0x000fe4000f8e0225 */
[----:B------:R-:W-:Y:S09]  /*6f90*/  ULOP3.LUT UP0, URZ, UR60, 0x90, URZ, 0xc0, !UPT ;  /* 0x000000903cff7892 */ /* 0x000ff2000f80c0ff */
[----:B------:R-:W-:Y:S05]  /*6fa0*/  BRA.U !UP0, `(.L_x_128) ;  /* 0x00000001087c7547 */ /* 0x000fea000b800000 */
[----:B------:R-:W1:Y:S01]  /*6fb0*/  LDCU.64 UR8, c[0x4][0x80] ;  /* 0x01001000ff0877ac */ /* 0x000e620008000a00 */
[----:B------:R-:W-:Y:S01]  /*6fc0*/  MOV R18, 0x0 ;  /* 0x0000000000127802 */ /* 0x000fe20000000f00 */
[----:B------:R-:W-:Y:S02]  /*6fd0*/  HFMA2 R12, -RZ, RZ, 0, 5.9604644775390625e-08 ;  /* 0x00000001ff0c7431 */ /* 0x000fe400000001ff */
[----:B------:R-:W-:Y:S01]  /*6fe0*/  IMAD.MOV.U32 R8, RZ, RZ, 0x70 ;  /* 0x00000070ff087424 */ /* 0x000fe200078e00ff */
[----:B------:R3:W4:Y:S01]  /*6ff0*/  LDC.64 R14, c[0x4][R18] ;  /* 0x01000000120e7b82 */ /* 0x0007220000000a00 */
[----:B------:R-:W2:Y:S01]  /*7000*/  LDCU.64 UR6, c[0x4][0x88] ;  /* 0x01001100ff0677ac */ /* 0x000ea20008000a00 */
[----:B------:R-:W-:Y:S01]  /*7010*/  IMAD.MOV.U32 R13, RZ, RZ, RZ ;  /* 0x000000ffff0d7224 */ /* 0x000fe200078e00ff */
[----:B------:R-:W2:Y:S01]  /*7020*/  LDCU.64 UR4, c[0x4][0x8] ;  /* 0x01000100ff0477ac */ /* 0x000ea20008000a00 */
[----:B-1----:R-:W-:Y:S01]  /*7030*/  MOV R5, UR9 ;  /* 0x0000000900057c02 */ /* 0x002fe20008000f00 */
[----:B------:R-:W-:Y:S01]  /*7040*/  IMAD.U32 R4, RZ, RZ, UR8 ;  /* 0x00000008ff047e24 */ /* 0x000fe2000f8e00ff */
[----:B--2---:R-:W-:Y:S01]  /*7050*/  MOV R7, UR7 ;  /* 0x0000000700077c02 */ /* 0x004fe20008000f00 */
[----:B------:R-:W-:Y:S01]  /*7060*/  IMAD.U32 R6, RZ, RZ, UR6 ;  /* 0x00000006ff067e24 */ /* 0x000fe2000f8e00ff */
[----:B------:R-:W-:Y:S01]  /*7070*/  MOV R11, UR5 ;  /* 0x00000005000b7c02 */ /* 0x000fe20008000f00 */
[----:B------:R-:W-:Y:S02]  /*7080*/  IMAD.U32 R10, RZ, RZ, UR4 ;  /* 0x00000004ff0a7e24 */ /* 0x000fe4000f8e00ff */
[----:B------:R-:W-:Y:S07]  /*7090*/  LEPC R20, `(.L_x_129) ;  /* 0x000000001014794e */ /* 0x000fee0000000000 */
[----:B---345:R-:W-:Y:S05]  /*70a0*/  CALL.ABS.NOINC R14 ;  /* 0x000000000e007343 */ /* 0x038fea0003c00000 */
.L_x_129:
[----:B------:R-:W1:Y:S01]  /*70b0*/  LDCU.64 UR8, c[0x4][0x80] ;  /* 0x01001000ff0877ac */ /* 0x000e620008000a00 */
[----:B------:R2:W3:Y:S01]  /*70c0*/  LDC.64 R14, c[0x4][R18] ;  /* 0x01000000120e7b82 */ /* 0x0004e20000000a00 */
[----:B------:R-:W-:Y:S02]  /*70d0*/  HFMA2 R12, -RZ, RZ, 0, 5.9604644775390625e-08 ;  /* 0x00000001ff0c7431 */ /* 0x000fe400000001ff */
[----:B------:R-:W-:Y:S02]  /*70e0*/  IMAD.MOV.U32 R8, RZ, RZ, 0x70 ;  /* 0x00000070ff087424 */ /* 0x000fe400078e00ff */
[----:B------:R-:W-:Y:S01]  /*70f0*/  IMAD.MOV.U32 R13, RZ, RZ, RZ ;  /* 0x000000ffff0d7224 */ /* 0x000fe200078e00ff */
[----:B------:R-:W4:Y:S01]  /*7100*/  LDCU.64 UR6, c[0x4][0x88] ;  /* 0x01001100ff0677ac */ /* 0x000f220008000a00 */
[----:B------:R-:W5:Y:S01]  /*7110*/  LDCU.64 UR4, c[0x4][0x8] ;  /* 0x01000100ff0477ac */ /* 0x000f620008000a00 */
[----:B-1----:R-:W-:Y:S02]  /*7120*/  MOV R4, UR8 ;  /* 0x0000000800047c02 */ /* 0x002fe40008000f00 */
[----:B------:R-:W-:Y:S02]  /*7130*/  MOV R5, UR9 ;  /* 0x0000000900057c02 */ /* 0x000fe40008000f00 */
[----:B----4-:R-:W-:Y:S01]  /*7140*/  MOV R7, UR7 ;  /* 0x0000000700077c02 */ /* 0x010fe20008000f00 */
[----:B------:R-:W-:Y:S01]  /*7150*/  IMAD.U32 R6, RZ, RZ, UR6 ;  /* 0x00000006ff067e24 */ /* 0x000fe2000f8e00ff */
[----:B-----5:R-:W-:Y:S01]  /*7160*/  MOV R11, UR5 ;  /* 0x00000005000b7c02 */ /* 0x020fe20008000f00 */
[----:B--2---:R-:W-:Y:S02]  /*7170*/  IMAD.U32 R10, RZ, RZ, UR4 ;  /* 0x00000004ff0a7e24 */ /* 0x004fe4000f8e00ff */
[----:B------:R-:W-:Y:S07]  /*7180*/  LEPC R20, `(.L_x_128) ;  /* 0x000000001014794e */ /* 0x000fee0000000000 */
[----:B---3--:R-:W-:Y:S05]  /*7190*/  CALL.ABS.NOINC R14 ;  /* 0x000000000e007343 */ /* 0x008fea0003c00000 */
.L_x_128:
[----:B------:R-:W-:Y:S01]  /*71a0*/  ISETP.NE.U32.AND P3, PT, R34, RZ, PT ;  /* 0x000000ff2200720c */ /* 0x000fe20003f65070 */
[----:B------:R-:W-:Y:S01]  /*71b0*/  UISETP.NE.AND UP1, UPT, UR61, URZ, UPT ;  /* 0x000000ff3d00728c */ /* 0x000fe2000bf25270 */
[----:B------:R-:W-:Y:S02]  /*71c0*/  ISETP.NE.U32.AND P4, PT, R30, RZ, PT ;  /* 0x000000ff1e00720c */ /* 0x000fe40003f85070 */
[----:B------:R-:W-:Y:S02]  /*71d0*/  ISETP.NE.AND.EX P3, PT, R35, RZ, PT, P3 ;  /* 0x000000ff2300720c */ /* 0x000fe40003f65330 */
[----:B------:R-:W-:Y:S02]  /*71e0*/  PLOP3.LUT P1, PT, PT, PT, PT, 0x8, 0x80 ;  /* 0x000000000080781c */ /* 0x000fe40003f2e170 */
[----:B------:R-:W-:Y:S02]  /*71f0*/  PLOP3.LUT P0, PT, PT, PT, UP1, 0x80, 0x8 ;  /* 0x000000000008781c */ /* 0x000fe40003f0f018 */
[----:B------:R-:W-:Y:S02]  /*7200*/  ISETP.NE.AND.EX P4, PT, R31, RZ, PT, P4 ;  /* 0x000000ff1f00720c */ /* 0x000fe40003f85340 */
[----:B------:R-:W1:Y:S09]  /*7210*/  @UP1 LDCU.64 UR4, c[0x0][0x888] ;  /* 0x00011100ff0417ac */ /* 0x000e720008000a00 */
[----:B------:R-:W-:Y:S01]  /*7220*/  @P0 PLOP3.LUT P1, PT, P3, PT, PT, 0x80, 0x8 ;  /* 0x000000000008081c */ /* 0x000fe20001f2f070 */
[----:B-1----:R-:W-:Y:S04]  /*7230*/  @UP1 UISETP.NE.U32.AND UP0, UPT, UR4, URZ, UPT ;  /* 0x000000ff0400128c */ /* 0x002fe8000bf05070 */
[----:B------:R-:W-:Y:S04]  /*7240*/  @UP1 UISETP.NE.AND.EX UP0, UPT, UR5, URZ, UPT, UP0 ;  /* 0x000000ff0500128c */ /* 0x000fe8000bf05300 */
[----:B------:R-:W-:Y:S01]  /*7250*/  @UP1 USEL UR4, URZ, 0xffffffff, UP0 ;  /* 0xffffffffff041887 */ /* 0x000fe20008000000 */
[----:B------:R-:W-:Y:S11]  /*7260*/  @!P3 BRA `(.L_x_130) ;  /* 0x000000000030b947 */ /* 0x000ff60003800000 */
[----:B------:R-:W-:Y:S01]  /*7270*/  ISETP.NE.U32.AND P2, PT, R32, RZ, PT ;  /* 0x000000ff2000720c */ /* 0x000fe20003f45070 */
[----:B------:R-:W1:Y:S01]  /*7280*/  LDCU.64 UR6, c[0x0][0x358] ;  /* 0x00006b00ff0677ac */ /* 0x000e620008000a00 */
[----:B------:R-:W-:Y:S02]  /*7290*/  IMAD.MOV.U32 R23, RZ, RZ, 0x1 ;  /* 0x00000001ff177424 */ /* 0x000fe400078e00ff */
[----:B------:R-:W-:Y:S11]  /*72a0*/  ISETP.NE.AND.EX P2, PT, R33, RZ, PT, P2 ;  /* 0x000000ff2100720c */ /* 0x000ff60003f45320 */
[----:B------:R-:W-:Y:S02]  /*72b0*/  @!UPT UIADD3 URZ, UPT, UPT, URZ, URZ, URZ ;  /* 0x000000fffffff290 */ /* 0x000fe4000fffe0ff */
[----:B------:R-:W3:Y:S01]  /*72c0*/  @P2 LDC.64 R4, c[0x0][0x888] ;  /* 0x00022200ff042b82 */ /* 0x000ee20000000a00 */
[----:B--2---:R-:W-:Y:S04]  /*72d0*/  @P2 IMAD R0, R34, UR36, RZ ;  /* 0x0000002422002c24 */ /* 0x004fe8000f8e02ff */
[----:B---3--:R-:W-:Y:S04]  /*72e0*/  @P2 IMAD.WIDE R4, R0, 0x4, R4 ;  /* 0x0000000400042825 */ /* 0x008fe800078e0204 */
[----:B------:R-:W-:Y:S01]  /*72f0*/  HFMA2 R0, -RZ, RZ, 0, 5.9604644775390625e-08 ;  /* 0x00000001ff007431 */ /* 0x000fe200000001ff */
[----:B-1---5:R1:W5:Y:S04]  /*7300*/  @P2 LDG.E R19, desc[UR6][R4.64] ;  /* 0x0000000604132981 */ /* 0x022368000c1e1900 */
[----:B------:R-:W-:Y:S01]  /*7310*/  @!P2 PRMT R23, R0, 0x7610, R23 ;  /* 0x000076100017a816 */ /* 0x000fe20000000017 */
[----:B-1----:R-:W3:Y:S06]  /*7320*/  @!P2 LDC R19, c[0x0][0x880] ;  /* 0x00022000ff13ab82 */ /* 0x002eec0000000800 */
.L_x_130:
[----:B------:R-:W-:Y:S05]  /*7330*/  @!P4 BRA `(.L_x_131) ;  /* 0x000000000024c947 */ /* 0x000fea0003800000 */
[----:B------:R-:W-:Y:S01]  /*7340*/  ISETP.NE.U32.AND P2, PT, R28, RZ, PT ;  /* 0x000000ff1c00720c */ /* 0x000fe20003f45070 */
[----:B------:R-:W1:Y:S03]  /*7350*/  LDCU.64 UR6, c[0x0][0x358] ;  /* 0x00006b00ff0677ac */ /* 0x000e660008000a00 */
[----:B------:R-:W-:Y:S11]  /*7360*/  ISETP.NE.AND.EX P2, PT, R29, RZ, PT, P2 ;  /* 0x000000ff1d00720c */ /* 0x000ff60003f45320 */
[----:B------:R-:W-:Y:S02]  /*7370*/  @!UPT UIADD3 URZ, UPT, UPT, URZ, URZ, URZ ;  /* 0x000000fffffff290 */ /* 0x000fe4000fffe0ff */
[----:B------:R-:W4:Y:S01]  /*7380*/  @P2 LDC.64 R4, c[0x0][0x8a8] ;  /* 0x00022a00ff042b82 */ /* 0x000f220000000a00 */
[----:B--2---:R-:W-:Y:S04]  /*7390*/  @P2 IMAD R0, R30, UR36, RZ ;  /* 0x000000241e002c24 */ /* 0x004fe8000f8e02ff */
[----:B----4-:R-:W-:Y:S05]  /*73a0*/  @P2 IMAD.WIDE R4, R0, 0x4, R4 ;  /* 0x0000000400042825 */ /* 0x010fea00078e0204 */
[----:B-1---5:R1:W5:Y:S02]  /*73b0*/  @P2 LDG.E R17, desc[UR6][R4.64] ;  /* 0x0000000604112981 */ /* 0x022364000c1e1900 */
[----:B-1----:R-:W4:Y:S02]  /*73c0*/  @!P2 LDC R17, c[0x0][0x8a0] ;  /* 0x00022800ff11ab82 */ /* 0x002f240000000800 */
.L_x_131:
[----:B---3-5:R-:W-:Y:S01]  /*73d0*/  @P0 FSETP.NEU.AND P4, PT, R19, RZ, PT ;  /* 0x000000ff1300020b */ /* 0x028fe20003f8d000 */
[----:B------:R-:W-:Y:S01]  /*73e0*/  IMAD.U32 R4, RZ, RZ, UR4 ;  /* 0x00000004ff047e24 */ /* 0x000fe2000f8e00ff */
[----:B------:R-:W-:Y:S01]  /*73f0*/  @P0 LOP3.LUT P2, RZ, R23, 0xff, RZ, 0xc0, !PT ;  /* 0x000000ff17ff0812 */ /* 0x000fe2000784c0ff */
[C---:B------:R-:W-:Y:S01]  /*7400*/  IMAD.SHL.U32 R52, R43.reuse, 0x800, RZ ;  /* 0x000008002b347824 */ /* 0x040fe200078e00ff */
[----:B------:R-:W-:Y:S01]  /*7410*/  @P0 SEL R11, RZ, 0xffffffff, P4 ;  /* 0xffffffffff0b0807 */ /* 0x000fe20002000000 */
[----:B------:R-:W-:Y:S01]  /*7420*/  BSSY B1, `(.L_x_132) ;  /* 0x000002e000017945 */ /* 0x000fe20003800000 */
[----:B--2---:R-:W-:Y:S02]  /*7430*/  LEA R0, R43, UR44, 0x3 ;  /* 0x0000002c2b007c11 */ /* 0x004fe4000f8e18ff */
[----:B------:R-:W-:Y:S02]  /*7440*/  CS2R R26, SRZ ;  /* 0x00000000001a7805 */ /* 0x000fe4000001ff00 */
[----:B------:R-:W-:Y:S02]  /*7450*/  @P1 SEL R11, R4, R11, !P2 ;  /* 0x0000000b040b1207 */ /* 0x000fe40005000000 */
[----:B------:R-:W-:Y:S02]  /*7460*/  CS2R R24, SRZ ;  /* 0x0000000000187805 */ /* 0x000fe4000001ff00 */
[----:B------:R-:W-:Y:S02]  /*7470*/  LOP3.LUT R4, R46, 0x1, RZ, 0x3c, !PT ;  /* 0x000000012e047812 */ /* 0x000fe400078e3cff */
[----:B------:R-:W-:Y:S02]  /*7480*/  @P0 LOP3.LUT R11, R11, 0x1, RZ, 0xc0, !PT ;  /* 0x000000010b0b0812 */ /* 0x000fe400078ec0ff */
[C---:B------:R-:W-:Y:S02]  /*7490*/  LEA R36, R2.reuse, UR44, 0x3 ;  /* 0x0000002c02247c11 */ /* 0x040fe4000f8e18ff */
[----:B------:R-:W-:Y:S02]  /*74a0*/  ISETP.NE.U32.OR P6, PT, R11, 0x1, !P0 ;  /* 0x000000010b00780c */ /* 0x000fe400047c5470 */
[----:B------:R-:W-:Y:S02]  /*74b0*/  SHF.L.U32 R7, R45, 0x1f, RZ ;  /* 0x0000001f2d077819 */ /* 0x000fe400000006ff */
[----:B------:R-:W-:Y:S02]  /*74c0*/  LEA.HI R5, R2, R2, RZ, 0x1 ;  /* 0x0000000202057211 */ /* 0x000fe400078f08ff */
[----:B------:R-:W-:Y:S02]  /*74d0*/  PLOP3.LUT P5, PT, PT, PT, PT, 0x8, 0x80 ;  /* 0x000000000080781c */ /* 0x000fe40003fae170 */
[----:B------:R-:W-:Y:S01]  /*74e0*/  P2R R49, PR, RZ, 0x40 ;  /* 0x00000040ff317803 */ /* 0x000fe20000000000 */
[C---:B------:R-:W-:Y:S01]  /*74f0*/  IMAD.SHL.U32 R3, R5.reuse, 0x8, RZ ;  /* 0x0000000805037824 */ /* 0x040fe200078e00ff */
[----:B------:R-:W-:Y:S02]  /*7500*/  LOP3.LUT R5, R5, 0xffe, RZ, 0xc0, !PT ;  /* 0x00000ffe05057812 */ /* 0x000fe400078ec0ff */
[----:B------:R-:W-:Y:S02]  /*7510*/  IADD3 R50, PT, PT, R52, UR44, R47 ;  /* 0x0000002c34327c10 */ /* 0x000fe4000fffe02f */
[----:B------:R-:W-:Y:S01]  /*7520*/  @P6 SHF.L.U32 R9, R4, 0x1f, RZ ;  /* 0x0000001f04096819 */ /* 0x000fe200000006ff */
[----:B------:R-:W-:Y:S01]  /*7530*/  IMAD.IADD R18, R2, 0x1, -R5 ;  /* 0x0000000102127824 */ /* 0x000fe200078e0a05 */
[----:B------:R-:W-:Y:S02]  /*7540*/  LOP3.LUT R3, R3, 0xfffffff0, RZ, 0xc0, !PT ;  /* 0xfffffff003037812 */ /* 0x000fe400078ec0ff */
[----:B------:R-:W1:Y:S03]  /*7550*/  @P6 SYNCS.PHASECHK.TRANS64.TRYWAIT P0, [R0+URZ+0x2c0], R9 ;  /* 0x0002c009000065a7 */ /* 0x000e6600080011ff */
[----:B------:R-:W-:Y:S04]  /*7560*/  IMAD.IADD R3, R16, 0x1, R3 ;  /* 0x0000000110037824 */ /* 0x000fe800078e0203 */
[----:B------:R-:W-:Y:S01]  /*7570*/  IMAD R18, R18, 0x100000, R3 ;  /* 0x0010000012127824 */ /* 0x000fe200078e0203 */
[----:B------:R2:W3:Y:S01]  /*7580*/  SYNCS.PHASECHK.TRANS64.TRYWAIT P4, [R36+URZ+0x310], R7 ;  /* 0x00031007240075a7 */ /* 0x0004e200080811ff */
[----:B-1----:R-:W-:Y:S01]  /*7590*/  @P6 PLOP3.LUT P5, PT, P0, PT, PT, 0x8, 0x80 ;  /* 0x000000000080681c */ /* 0x002fe200007ae170 */
[----:B------:R-:W-:Y:S01]  /*75a0*/  @!UPT UIADD3 URZ, UPT, UPT, URZ, URZ, URZ ;  /* 0x000000fffffff290 */ /* 0x000fe2000fffe0ff */
[----:B--2---:R-:W-:Y:S11]  /*75b0*/  @!P6 BRA `(.L_x_133) ;  /* 0x000000000050e947 */ /* 0x004ff60003800000 */
[----:B------:R-:W-:Y:S01]  /*75c0*/  ISETP.NE.U32.AND P0, PT, RZ, UR56, PT ;  /* 0x00000038ff007c0c */ /* 0x000fe2000bf05070 */
[----:B------:R-:W-:Y:S01]  /*75d0*/  BSSY B0, `(.L_x_134) ;  /* 0x000000f000007945 */ /* 0x000fe20003800000 */
[----:B------:R-:W-:Y:S01]  /*75e0*/  FSETP.NEU.AND P2, PT, R19, RZ, PT ;  /* 0x000000ff1300720b */ /* 0x000fe20003f4d000 */
[----:B------:R-:W-:Y:S01]  /*75f0*/  IMAD.MOV.U32 R26, RZ, RZ, RZ ;  /* 0x000000ffff1a7224 */ /* 0x000fe200078e00ff */
[----:B------:R-:W-:Y:S02]  /*7600*/  ISETP.NE.AND.EX P0, PT, RZ, UR57, PT, P0 ;  /* 0x00000039ff007c0c */ /* 0x000fe4000bf05300 */
[----:B------:R-:W-:Y:S02]  /*7610*/  LOP3.LUT P1, RZ, R23, 0xff, RZ, 0xc0, !PT ;  /* 0x000000ff17ff7812 */ /* 0x000fe4000782c0ff */
[----:B------:R-:W-:Y:S02]  /*7620*/  SEL R3, RZ, 0xffffffff, P2 ;  /* 0xffffffffff037807 */ /* 0x000fe40001000000 */
[----:B------:R-:W-:Y:S04]  /*7630*/  SEL R6, RZ, 0xffffffff, P0 ;  /* 0xffffffffff067807 */ /* 0x000fe80000000000 */
[----:B------:R-:W-:Y:S04]  /*7640*/  @P3 SEL R3, R6, R3, !P1 ;  /* 0x0000000306033207 */ /* 0x000fe80004800000 */
[----:B------:R-:W-:Y:S04]  /*7650*/  LOP3.LUT R3, R3, 0x1, RZ, 0xc0, !PT ;  /* 0x0000000103037812 */ /* 0x000fe800078ec0ff */
[----:B------:R-:W-:Y:S01]  /*7660*/  ISETP.NE.U32.AND P0, PT, R3, 0x1, PT ;  /* 0x000000010300780c */ /* 0x000fe20003f05070 */
[----:B------:R-:W-:Y:S01]  /*7670*/  @!UPT UIADD3 URZ, UPT, UPT, URZ, URZ, URZ ;  /* 0x000000fffffff290 */ /* 0x000fe2000fffe0ff */
[----:B------:R-:W-:Y:S11]  /*7680*/  @!P5 BRA `(.L_x_135) ;  /* 0x00000000000cd947 */ /* 0x000ff60003800000 */
[----:B------:R-:W-:Y:S04]  /*7690*/  SHF.L.U32 R3, R4, 0x1f, RZ ;  /* 0x0000001f04037819 */ /* 0x000fe800000006ff */
[----:B------:R-:W1:Y:S02]  /*76a0*/  SYNCS.PHASECHK.TRANS64.TRYWAIT P1, [R0+URZ+0x2c0], R3 ;  /* 0x0002c003000075a7 */ /* 0x000e6400080211ff */
[----:B-1----:R-:W-:Y:S05]  /*76b0*/  @!P1 BRA `(.L_x_136) ;  /* 0x0000002000109947 */ /* 0x002fea0003800000 */
.L_x_135:
[----:B------:R-:W-:Y:S05]  /*76c0*/  BSYNC B0 ;  /* 0x0000000000007941 */ /* 0x000fea0003800000 */
.L_x_134:
[----:B------:R-:W-:Y:S01]  /*76d0*/  CS2R R24, SRZ ;  /* 0x0000000000187805 */ /* 0x000fe2000001ff00 */
[----:B------:R-:W-:Y:S05]  /*76e0*/  @P0 WARPSYNC.ALL ;  /* 0x0000000000000948 */ /* 0x000fea0003800000 */
[----:B------:R2:W1:Y:S02]  /*76f0*/  @P0 LDSM.16.M88.4 R24, [R50+0x400] ;  /* 0x000400003218083b */ /* 0x0004640000000200 */
.L_x_133:
[----:B------:R-:W-:Y:S05]  /*7700*/  BSYNC B1 ;  /* 0x0000000000017941 */ /* 0x000fea0003800000 */
.L_x_132:
[----:B-1----:R-:W-:Y:S04]  /*7710*/  SHF.R.U32.HI R3, RZ, 0x15, R18 ;  /* 0x00000015ff037819 */ /* 0x002fe80000011612 */
[----:B------:R-:W-:Y:S01]  /*7720*/  LOP3.LUT P0, RZ, R3, 0x3, R40, 0x48, !PT ;  /* 0x0000000303ff7812 */ /* 0x000fe20007804828 */
[----:B------:R-:W-:Y:S01]  /*7730*/  @!UPT UIADD3 URZ, UPT, UPT, URZ, URZ, URZ ;  /* 0x000000fffffff290 */ /* 0x000fe2000fffe0ff */
[----:B---3--:R-:W-:Y:S11]  /*7740*/  @P4 BRA `(.L_x_137) ;  /* 0x0000000000084947 */ /* 0x008ff60003800000 */
[----:B------:R-:W1:Y:S02]  /*7750*/  SYNCS.PHASECHK.TRANS64.TRYWAIT P1, [R36+URZ+0x310], R7 ;  /* 0x00031007240075a7 */ /* 0x000e6400080211ff */
[----:B-1----:R-:W-:Y:S05]  /*7760*/  @!P1 BRA `(.L_x_138) ;  /* 0x0000001c00f89947 */ /* 0x002fea0003800000 */
.L_x_137:
[----:B------:R-:W-:Y:S05]  /*7770*/  @!P0 BRA `(.L_x_139) ;  /* 0x0000000000408947 */ /* 0x000fea0003800000 */
[----:B------:R-:W3:Y:S01]  /*7780*/  LDCU.64 UR8, c[0x4][0x70] ;  /* 0x01000e00ff0877ac */ /* 0x000ee20008000a00 */
[----:B------:R-:W-:Y:S01]  /*7790*/  MOV R15, 0x0 ;  /* 0x00000000000f7802 */ /* 0x000fe20000000f00 */
[----:B------:R-:W-:Y:S02]  /*77a0*/  HFMA2 R12, -RZ, RZ, 0, 5.9604644775390625e-08 ;  /* 0x00000001ff0c7431 */ /* 0x000fe400000001ff */
[----:B------:R-:W-:Y:S02]  /*77b0*/  IMAD.MOV.U32 R8, RZ, RZ, 0x192 ;  /* 0x00000192ff087424 */ /* 0x000fe400078e00ff */
[----:B------:R-:W-:Y:S01]  /*77c0*/  IMAD.MOV.U32 R13, RZ, RZ, RZ ;  /* 0x000000ffff0d7224 */ /* 0x000fe200078e00ff */
[----:B------:R-:W1:Y:S01]  /*77d0*/  LDCU.64 UR6, c[0x4][0x78] ;  /* 0x01000f00ff0677ac */ /* 0x000e620008000a00 */
[----:B------:R-:W2:Y:S01]  /*77e0*/  LDC.64 R14, c[0x4][R15] ;  /* 0x010000000f0e7b82 */ /* 0x000ea20000000a00 */
[----:B------:R-:W5:Y:S01]  /*77f0*/  LDCU.64 UR4, c[0x4][0x10] ;  /* 0x01000200ff0477ac */ /* 0x000f620008000a00 */
[----:B---3--:R-:W-:Y:S01]  /*7800*/  MOV R5, UR9 ;  /* 0x0000000900057c02 */ /* 0x008fe20008000f00 */
[----:B------:R-:W-:Y:S01]  /*7810*/  IMAD.U32 R4, RZ, RZ, UR8 ;  /* 0x00000008ff047e24 */ /* 0x000fe2000f8e00ff */
[----:B-1----:R-:W-:Y:S01]  /*7820*/  MOV R7, UR7 ;  /* 0x0000000700077c02 */ /* 0x002fe20008000f00 */
[----:B------:R-:W-:Y:S01]  /*7830*/  IMAD.U32 R6, RZ, RZ, UR6 ;  /* 0x00000006ff067e24 */ /* 0x000fe2000f8e00ff */
[----:B-----5:R-:W-:Y:S01]  /*7840*/  MOV R11, UR5 ;  /* 0x00000005000b7c02 */ /* 0x020fe20008000f00 */
[----:B------:R-:W-:Y:S02]  /*7850*/  IMAD.U32 R10, RZ, RZ, UR4 ;  /* 0x00000004ff0a7e24 */ /* 0x000fe4000f8e00ff */
[----:B------:R-:W-:Y:S07]  /*7860*/  LEPC R20, `(.L_x_139) ;  /* 0x000000001014794e */ /* 0x000fee0000000000 */
[----:B--2-4-:R-:W-:Y:S05]  /*7870*/  CALL.ABS.NOINC R14 ;  /* 0x000000000e007343 */ /* 0x014fea0003c00000 */
.L_x_139:
[----:B------:R-:W-:Y:S01]  /*7880*/  ISETP.NE.AND P0, PT, R48, RZ, PT ;  /* 0x000000ff3000720c */ /* 0x000fe20003f05270 */
[----:B------:R-:W-:Y:S05]  /*7890*/  WARPSYNC.ALL ;  /* 0x0000000000007948 */ /* 0x000fea0003800000 */
[----:B------:R-:W-:Y:S01]  /*78a0*/  R2UR UR4, R18 ;  /* 0x00000000120472ca */ /* 0x000fe200000e0000 */
[----:B------:R-:W3:Y:S01]  /*78b0*/  S2UR UR5, SR_CgaCtaId ;  /* 0x00000000000579c3 */ /* 0x000ee20000008800 */
[C---:B------:R-:W-:Y:S01]  /*78c0*/  SHF.L.U32 R0, R24.reuse, 0x10, RZ ;  /* 0x0000001018007819 */ /* 0x040fe200000006ff */
[----:B------:R-:W-:Y:S01]  /*78d0*/  BSSY.RECONVERGENT B0, `(.L_x_140) ;  /* 0x0000034000007945 */ /* 0x000fe20003800200 */
[----:B------:R-:W-:Y:S02]  /*78e0*/  LOP3.LUT R12, R24, 0xffff0000, RZ, 0xc0, !PT ;  /* 0xffff0000180c7812 */ /* 0x000fe400078ec0ff */
[C---:B------:R-:W-:Y:S02]  /*78f0*/  SHF.L.U32 R3, R25.reuse, 0x10, RZ ;  /* 0x0000001019037819 */ /* 0x040fe400000006ff */
[----:B------:R-:W-:Y:S02]  /*7900*/  LOP3.LUT R14, R25, 0xffff0000, RZ, 0xc0, !PT ;  /* 0xffff0000190e7812 */ /* 0x000fe400078ec0ff */
[C---:B------:R-:W-:Y:S02]  /*7910*/  SHF.L.U32 R13, R26.reuse, 0x10, RZ ;  /* 0x000000101a0d7819 */ /* 0x040fe400000006ff */
[----:B------:R-:W-:Y:S01]  /*7920*/  LOP3.LUT R20, R26, 0xffff0000, RZ, 0xc0, !PT ;  /* 0xffff00001a147812 */ /* 0x000fe200078ec0ff */
[----:B-1----:R-:W4:Y:S01]  /*7930*/  LDTM.16dp256bit.x2 R4, tmem[UR4] ;  /* 0x00000004000479ee */ /* 0x002f2200080a0000 */
[----:B------:R-:W-:Y:S01]  /*7940*/  R2UR UR4, R36 ;  /* 0x00000000240472ca */ /* 0x000fe200000e0000 */
[----:B------:R-:W-:Y:S01]  /*7950*/  NOP ;  /* 0x0000000000007918 */ /* 0x000fe20000000000 */
[C---:B------:R-:W-:Y:S02]  /*7960*/  SHF.L.U32 R15, R27.reuse, 0x10, RZ ;  /* 0x000000101b0f7819 */ /* 0x040fe400000006ff */
[----:B------:R-:W-:Y:S09]  /*7970*/  LOP3.LUT R22, R27, 0xffff0000, RZ, 0xc0, !PT ;  /* 0xffff00001b167812 */ /* 0x000ff200078ec0ff */
[----:B------:R-:W-:Y:S01]  /*7980*/  UIADD3 UR4, UPT, UPT, UR4, 0x330, URZ ;  /* 0x0000033004047890 */ /* 0x000fe2000fffe0ff */
[C---:B----4-:R-:W-:Y:S01]  /*7990*/  FMUL R4, R17.reuse, R4 ;  /* 0x0000000411047220 */ /* 0x050fe20000400000 */
[C---:B------:R-:W-:Y:S01]  /*79a0*/  FMUL R5, R17.reuse, R5 ;  /* 0x0000000511057220 */ /* 0x040fe20000400000 */
[C---:B------:R-:W-:Y:S01]  /*79b0*/  FMUL R6, R17.reuse, R6 ;  /* 0x0000000611067220 */ /* 0x040fe20000400000 */
[----:B------:R-:W-:Y:S01]  /*79c0*/  FMUL R7, R17, R7 ;  /* 0x0000000711077220 */ /* 0x000fe20000400000 */
[----:B------:R-:W-:Y:S01]  /*79d0*/  FFMA R4, R19, R0, R4 ;  /* 0x0000000013047223 */ /* 0x000fe20000000004 */
[----:B------:R-:W-:Y:S01]  /*79e0*/  FMUL R8, R17, R8 ;  /* 0x0000000811087220 */ /* 0x000fe20000400000 */
[----:B------:R-:W-:Y:S01]  /*79f0*/  FFMA R5, R19, R12, R5 ;  /* 0x0000000c13057223 */ /* 0x000fe20000000005 */
[----:B------:R-:W-:Y:S01]  /*7a00*/  FMUL R9, R17, R9 ;  /* 0x0000000911097220 */ /* 0x000fe20000400000 */
[----:B------:R-:W-:Y:S01]  /*7a10*/  FFMA R6, R19, R3, R6 ;  /* 0x0000000313067223 */ /* 0x000fe20000000006 */
[----:B------:R-:W-:Y:S01]  /*7a20*/  FMUL R10, R17, R10 ;  /* 0x0000000a110a7220 */ /* 0x000fe20000400000 */
[----:B------:R-:W-:Y:S01]  /*7a30*/  FFMA R7, R19, R14, R7 ;  /* 0x0000000e13077223 */ /* 0x000fe20000000007 */
[----:B------:R-:W-:Y:S01]  /*7a40*/  FMUL R11, R17, R11 ;  /* 0x0000000b110b7220 */ /* 0x000fe20000400000 */
[C---:B------:R-:W-:Y:S01]  /*7a50*/  FFMA R8, R19.reuse, R13, R8 ;  /* 0x0000000d13087223 */ /* 0x040fe20000000008 */
[C---:B------:R-:W-:Y:S01]  /*7a60*/  FFMA R9, R19.reuse, R20, R9 ;  /* 0x0000001413097223 */ /* 0x040fe20000000009 */
[C---:B------:R-:W-:Y:S01]  /*7a70*/  FFMA R10, R19.reuse, R15, R10 ;  /* 0x0000000f130a7223 */ /* 0x040fe2000000000a */
[----:B------:R-:W-:Y:S01]  /*7a80*/  FFMA R11, R19, R22, R11 ;  /* 0x00000016130b7223 */ /* 0x000fe2000000000b */
[----:B---3--:R-:W-:Y:S01]  /*7a90*/  UPRMT UR4, UR5, 0x654, UR4 ;  /* 0x0000065405047896 */ /* 0x008fe20008000004 */
[----:B------:R-:W-:Y:S02]  /*7aa0*/  F2FP.BF16.F32.PACK_AB R36, R5, R4 ;  /* 0x000000040524723e */ /* 0x000fe400000010ff */
[----:B------:R-:W-:Y:S02]  /*7ab0*/  F2FP.BF16.F32.PACK_AB R37, R7, R6 ;  /* 0x000000060725723e */ /* 0x000fe400000010ff */
[----:B------:R-:W-:Y:S02]  /*7ac0*/  F2FP.BF16.F32.PACK_AB R38, R9, R8 ;  /* 0x000000080926723e */ /* 0x000fe400000010ff */
[----:B------:R-:W-:Y:S02]  /*7ad0*/  F2FP.BF16.F32.PACK_AB R39, R11, R10 ;  /* 0x0000000a0b27723e */ /* 0x000fe400000010ff */
[----:B------:R-:W-:Y:S03]  /*7ae0*/  SYNCS.ARRIVE.TRANS64.RED.A1T0 RZ, [UR4], RZ ;  /* 0x000000ffffff79a7 */ /* 0x000fe60008100404 */
[----:B------:R1:W-:Y:S01]  /*7af0*/  STSM.16.M88.4 [R50+0x400], R36 ;  /* 0x0004002432007844 */ /* 0x0003e20000000200 */
[----:B------:R-:W-:Y:S01]  /*7b00*/  @!PT LDS RZ, [RZ] ;  /* 0x00000000fffff984 */ /* 0x000fe20000000800 */
[----:B------:R-:W-:Y:S01]  /*7b10*/  @!PT LDS RZ, [RZ] ;  /* 0x00000000fffff984 */ /* 0x000fe20000000800 */
[----:B------:R-:W-:Y:S01]  /*7b20*/  @!PT LDS RZ, [RZ] ;  /* 0x00000000fffff984 */ /* 0x000fe20000000800 */
[----:B------:R-:W-:Y:S01]  /*7b30*/  @!PT LDS RZ, [RZ] ;  /* 0x00000000fffff984 */ /* 0x000fe20000000800 */
[----:B------:R3:W-:Y:S07]  /*7b40*/  MEMBAR.ALL.CTA ;  /* 0x0000000000007992 */ /* 0x0007ee0000008000 */
[----:B---3--:R-:W3:Y:S02]  /*7b50*/  FENCE.VIEW.ASYNC.S ;  /* 0x00000000000073c6 */ /* 0x008ee40000000000 */
[----:B---3--:R-:W-:Y:S06]  /*7b60*/  BAR.SYNC.DEFER_BLOCKING 0x1, 0x80 ;  /* 0x0042000000007b1d */ /* 0x008fec0000010000 */
[----:B------:R-:W-:Y:S05]  /*7b70*/  @P0 BRA `(.L_x_141) ;  /* 0x0000000000240947 */ /* 0x000fea0003800000 */
[----:B------:R-:W-:Y:S01]  /*7b80*/  R2UR UR5, R52 ;  /* 0x00000000340572ca */ /* 0x000fe200000e0000 */
[----:B------:R-:W-:Y:S02]  /*7b90*/  UIADD3 UR4, UP0, UPT, UR62, 0x680, URZ ;  /* 0x000006803e047890 */ /* 0x000fe4000ff1e0ff */
[----:B------:R-:W-:Y:S02]  /*7ba0*/  USHF.L.U32 UR9, UR45, 0x4, URZ ;  /* 0x000000042d097899 */ /* 0x000fe400080006ff */
[----:B------:R-:W-:Y:S01]  /*7bb0*/  USHF.L.U32 UR10, UR46, 0x6, URZ ;  /* 0x000000062e0a7899 */ /* 0x000fe200080006ff */
[----:B------:R-:W-:Y:S07]  /*7bc0*/  UMOV UR11, UR36 ;  /* 0x00000024000b7c82 */ /* 0x000fee0008000000 */
[----:B------:R-:W-:Y:S02]  /*7bd0*/  UIADD3 UR8, UPT, UPT, UR44, 0x400, UR5 ;  /* 0x000004002c087890 */ /* 0x000fe4000fffe005 */
[----:B------:R-:W-:Y:S09]  /*7be0*/  UIADD3.X UR5, UPT, UPT, URZ, UR63, URZ, UP0, !UPT ;  /* 0x0000003fff057290 */ /* 0x000ff200087fe4ff */
[----:B------:R3:W-:Y:S02]  /*7bf0*/  UTMASTG.3D [UR8], [UR4] ;  /* 0x00000008040073b5 */ /* 0x0007e40008010000 */
[----:B---3--:R0:W-:Y:S02]  /*7c00*/  UTMACMDFLUSH ;  /* 0x00000000000079b7 */ /* 0x0081e40000000000 */
.L_x_141:
[----:B------:R-:W-:Y:S05]  /*7c10*/  BSYNC.RECONVERGENT B0 ;  /* 0x0000000000007941 */ /* 0x000fea0003800200 */
.L_x_140:
[----:B------:R-:W-:Y:S04]  /*7c20*/  BSSY.RECONVERGENT B0, `(.L_x_142) ;  /* 0x0000003000007945 */ /* 0x000fe80003800200 */
[----:B------:R-:W-:Y:S05]  /*7c30*/  @P0 BRA `(.L_x_143) ;  /* 0x0000000000040947 */ /* 0x000fea0003800000 */
[----:B------:R-:W-:Y:S04]  /*7c40*/  DEPBAR.LE SB0, 0x0 ;  /* 0x000080000000791a */ /* 0x000fe80000000000 */
.L_x_143:
[----:B------:R-:W-:Y:S05]  /*7c50*/  BSYNC.RECONVERGENT B0 ;  /* 0x0000000000007941 */ /* 0x000fea0003800200 */
.L_x_142:
[----:B------:R-:W-:Y:S01]  /*7c60*/  BAR.SYNC.DEFER_BLOCKING 0x1, 0x80 ;  /* 0x0042000000007b1d */ /* 0x000fe20000010000 */
[----:B------:R-:W-:Y:S01]  /*7c70*/  UIADD3 UR47, UPT, UPT, UR47, 0x1, URZ ;  /* 0x000000012f2f7890 */ /* 0x000fe2000fffe0ff */
[----:B------:R-:W-:Y:S02]  /*7c80*/  IADD3 R0, PT, PT, R2, 0x1, RZ ;  /* 0x0000000102007810 */ /* 0x000fe40007ffe0ff */
[----:B------:R-:W-:Y:S01]  /*7c90*/  IADD3 R43, PT, PT, R43, 0x1, RZ ;  /* 0x000000012b2b7810 */ /* 0x000fe20007ffe0ff */
[----:B------:R-:W-:Y:S09]  /*7ca0*/  UISETP.NE.AND UP0, UPT, UR47, URZ, UPT ;  /* 0x000000ff2f00728c */ /* 0x000ff2000bf05270 */
[----:B------:R-:W-:Y:S05]  /*7cb0*/  BRA.U !UP0, `(.L_x_144) ;  /* 0x0000000108287547 */ /* 0x000fea000b800000 */
[----:B------:R-:W-:Y:S01]  /*7cc0*/  ISETP.NE.AND P0, PT, R49, RZ, PT ;  /* 0x000000ff3100720c */ /* 0x000fe20003f05270 */
[----:B------:R-:W3:Y:S11]  /*7cd0*/  S2R R2, SR_CgaCtaId ;  /* 0x0000000000027919 */ /* 0x000ef60000008800 */
[----:B------:R-:W-:Y:S01]  /*7ce0*/  @!UPT UIADD3 URZ, UPT, UPT, URZ, URZ, URZ ;  /* 0x000000fffffff290 */ /* 0x000fe2000fffe0ff */
[C---:B------:R-:W-:Y:S01]  /*7cf0*/  @P0 LEA R3, R42.reuse, UR44, 0x3 ;  /* 0x0000002c2a030c11 */ /* 0x040fe2000f8e18ff */
[----:B------:R-:W-:Y:S04]  /*7d00*/  VIADD R42, R42, 0x1 ;  /* 0x000000012a2a7836 */ /* 0x000fe80000000000 */
[----:B------:R-:W-:Y:S05]  /*7d10*/  @P0 VIADD R3, R3, 0x2d0 ;  /* 0x000002d003030836 */ /* 0x000fea0000000000 */
[----:B---3--:R-:W-:Y:S04]  /*7d20*/  @P0 PRMT R2, R2, 0x654, R3 ;  /* 0x0000065402020816 */ /* 0x008fe80000000003 */
[----:B------:R3:W-:Y:S01]  /*7d30*/  @P0 SYNCS.ARRIVE.TRANS64.RED.A1T0 RZ, [R2+URZ], RZ ;  /* 0x000000ff02ff09a7 */ /* 0x0007e200081004ff */
[C---:B------:R-:W-:Y:S04]  /*7d40*/  ISETP.NE.AND P0, PT, R42.reuse, 0x2, PT ;  /* 0x000000022a00780c */ /* 0x040fe80003f05270 */
[----:B------:R-:W-:Y:S09]  /*7d50*/  SEL R42, R42, RZ, P0 ;  /* 0x000000ff2a2a7207 */ /* 0x000ff20000000000 */
.L_x_144:
[----:B------:R-:W-:Y:S01]  /*7d60*/  ISETP.NE.AND P0, PT, R41, 0x2, PT ;  /* 0x000000022900780c */ /* 0x000fe20003f05270 */
[----:B------:R-:W-:Y:S01]  /*7d70*/  UISETP.NE.AND UP0, UPT, UR55, URZ, UPT ;  /* 0x000000ff3700728c */ /* 0x000fe2000bf05270 */
[----:B------:R-:W-:Y:S01]  /*7d80*/  ISETP.NE.AND P1, PT, R0, 0x4, PT ;  /* 0x000000040000780c */ /* 0x000fe20003f25270 */
[----:B------:R-:W-:Y:S01]  /*7d90*/  UIADD3 UR45, UPT, UPT, UR37, UR58, URZ ;  /* 0x0000003a252d7290 */ /* 0x000fe2000fffe0ff */
[----:B------:R-:W-:Y:S01]  /*7da0*/  ISETP.NE.AND P2, PT, R43, 0x2, PT ;  /* 0x000000022b00780c */ /* 0x000fe20003f45270 */
[----:B------:R-:W-:Y:S01]  /*7db0*/  UIADD3 UR46, UPT, UPT, UR38, UR59, URZ ;  /* 0x0000003b262e7290 */ /* 0x000fe2000fffe0ff */
[----:B------:R-:W-:Y:S01]  /*7dc0*/  SEL R5, RZ, 0x1, P0 ;  /* 0x00000001ff057807 */ /* 0x000fe20000000000 */
[----:B------:R-:W-:Y:S01]  /*7dd0*/  UMOV UR36, UR54 ;  /* 0x0000003600247c82 */ /* 0x000fe20008000000 */
[----:B------:R-:W-:Y:S02]  /*7de0*/  SEL R4, RZ, 0x1, P1 ;  /* 0x00000001ff047807 */ /* 0x000fe40000800000 */
[----:B------:R-:W-:Y:S02]  /*7df0*/  SEL R3, RZ, 0x1, P2 ;  /* 0x00000001ff037807 */ /* 0x000fe40001000000 */
[----:B------:R-:W-:Y:S02]  /*7e00*/  LOP3.LUT R44, R44, R5, RZ, 0x3c, !PT ;  /* 0x000000052c2c7212 */ /* 0x000fe400078e3cff */
[----:B------:R-:W-:Y:S02]  /*7e10*/  LOP3.LUT R45, R45, R4, RZ, 0x3c, !PT ;  /* 0x000000042d2d7212 */ /* 0x000fe400078e3cff */
[----:B------:R-:W-:Y:S02]  /*7e20*/  LOP3.LUT R46, R46, R3, RZ, 0x3c, !PT ;  /* 0x000000032e2e7212 */ /* 0x000fe400078e3cff */
[----:B------:R-:W-:Y:S02]  /*7e30*/  SEL R41, R41, RZ, P0 ;  /* 0x000000ff29297207 */ /* 0x000fe40000000000 */
[----:B---3--:R-:W-:Y:S02]  /*7e40*/  SEL R2, R0, RZ, P1 ;  /* 0x000000ff00027207 */ /* 0x008fe40000800000 */
[----:B------:R-:W-:Y:S01]  /*7e50*/  SEL R43, R43, RZ, P2 ;  /* 0x000000ff2b2b7207 */ /* 0x000fe20001000000 */
[----:B------:R-:W-:Y:S06]  /*7e60*/  BRA.U UP0, `(.L_x_145) ;  /* 0xffffffe900b07547 */ /* 0x000fec000b83ffff */
[----:B------:R-:W-:-:S09]  /*7e70*/  UISETP.NE.AND UP0, UPT, UR61, URZ, UPT ;  /* 0x000000ff3d00728c */ /* 0x000fd2000bf05270 */
[----:B------:R-:W-:Y:S05]  /*7e80*/  BRA.U !UP0, `(.L_x_146) ;  /* 0x0000000108487547 */ /* 0x000fea000b800000 */
[----:B------:R-:W3:Y:S02]  /*7e90*/  LDCU.64 UR4, c[0x0][0x890] ;  /* 0x00011200ff0477ac */ /* 0x000ee40008000a00 */
[----:B---3--:R-:W-:-:S04]  /*7ea0*/  UISETP.NE.U32.AND UP0, UPT, UR4, URZ, UPT ;  /* 0x000000ff0400728c */ /* 0x008fc8000bf05070 */
[----:B------:R-:W-:-:S09]  /*7eb0*/  UISETP.NE.AND.EX UP0, UPT, UR5, URZ, UPT, UP0 ;  /* 0x000000ff0500728c */ /* 0x000fd2000bf05300 */
[----:B------:R-:W-:Y:S05]  /*7ec0*/  BRA.U UP0, `(.L_x_147) ;  /* 0x00000001000c7547 */ /* 0x000fea000b800000 */
[----:B------:R-:W-:-:S13]  /*7ed0*/  FSETP.NEU.AND P0, PT, R19, RZ, PT ;  /* 0x000000ff1300720b */ /* 0x000fda0003f0d000 */
[----:B------:R-:W-:Y:S05]  /*7ee0*/  @!P0 EXIT ;  /* 0x000000000000894d */ /* 0x000fea0003800000 */
[----:B------:R-:W-:Y:S05]  /*7ef0*/  BRA `(.L_x_146) ;  /* 0x00000000002c7947 */ /* 0x000fea0003800000 */
.L_x_147:
[----:B------:R-:W-:Y:S01]  /*7f00*/  LOP3.LUT P0, RZ, R23, 0xff, RZ, 0xc0, !PT ;  /* 0x000000ff17ff7812 */ /* 0x000fe2000780c0ff */
[----:B------:R-:W-:-:S12]  /*7f10*/  BSSY.RECONVERGENT B0, `(.L_x_146) ;  /* 0x0000009000007945 */ /* 0x000fd80003800200 */
[----:B------:R-:W-:Y:S05]  /*7f20*/  @P0 BRA `(.L_x_148) ;  /* 0x0000000000140947 */ /* 0x000fea0003800000 */
[----:B------:R-:W3:Y:S02]  /*7f30*/  LDCU.64 UR4, c[0x0][0x888] ;  /* 0x00011100ff0477ac */ /* 0x000ee40008000a00 */
[----:B---3--:R-:W-:-:S04]  /*7f40*/  ISETP.NE.U32.AND P0, PT, RZ, UR4, PT ;  /* 0x00000004ff007c0c */ /* 0x008fc8000bf05070 */
[----:B------:R-:W-:-:S13]  /*7f50*/  ISETP.NE.AND.EX P0, PT, RZ, UR5, PT, P0 ;  /* 0x00000005ff007c0c */ /* 0x000fda000bf05300 */
[----:B------:R-:W-:Y:S05]  /*7f60*/  @!P0 EXIT ;  /* 0x000000000000894d */ /* 0x000fea0003800000 */
[----:B------:R-:W-:Y:S05]  /*7f70*/  BRA `(.L_x_149) ;  /* 0x0000000000087947 */ /* 0x000fea0003800000 */
.L_x_148:
[----:B------:R-:W-:-:S13]  /*7f80*/  FSETP.NEU.AND P0, PT, R19, RZ, PT ;  /* 0x000000ff1300720b */ /* 0x000fda0003f0d000 */
[----:B------:R-:W-:Y:S05]  /*7f90*/  @!P0 EXIT ;  /* 0x000000000000894d */ /* 0x000fea0003800000 */
.L_x_149:
[----:B------:R-:W-:Y:S05]  /*7fa0*/  BSYNC.RECONVERGENT B0 ;  /* 0x0000000000007941 */ /* 0x000fea0003800200 */
.L_x_146:
[----:B------:R-:W-:-:S04]  /*7fb0*/  DEPBAR.LE SB0, 0x0 ;  /* 0x000080000000791a */ /* 0x000fc80000000000 */
[----:B------:R-:W-:Y:S05]  /*7fc0*/  EXIT ;  /* 0x000000000000794d */ /* 0x000fea0003800000 */
.L_x_25:
[----:B-1----:R1:W3:Y:S02]  /*7fd0*/  SYNCS.PHASECHK.TRANS64.TRYWAIT P0, [R0+URZ+0x360], R3 ;  /* 0x00036003000075a7 */ /* 0x0022e400080011ff */
[----:B---3--:R-:W-:Y:S05]  /*7fe0*/  @!P0 NANOSLEEP.SYNCS 0x989680 ;  /* 0x009896800000895d */ /* 0x008fea0003900000 */
[----:B------:R-:W3:Y:S02]  /*7ff0*/  @!P0 SYNCS.PHASECHK.TRANS64 P0, [R0+URZ+0x360], R3 ;  /* 0x00036003000085a7 */ /* 0x000ee400080010ff */
[----:B---3--:R-:W-:Y:S05]  /*8000*/  @!P0 BRA `(.L_x_25) ;  /* 0xfffffffc00f08947 */ /* 0x008fea000383ffff */
[----:B------:R-:W-:Y:S05]  /*8010*/  BRA `(.L_x_150) ;  /* 0xffffff9c00547947 */ /* 0x000fea000383ffff */
.L_x_28:
[----:B-1----:R-:W-:-:S07]  /*8020*/  MOV R0, UR33 ;  /* 0x0000002100007c02 */ /* 0x002fce0008000f00 */
.L_x_151:
[----:B-1----:R1:W3:Y:S02]  /*8030*/  SYNCS.PHASECHK.TRANS64.TRYWAIT P0, [R0+URZ+0x160], R3 ;  /* 0x00016003000075a7 */ /* 0x0022e400080011ff */
[----:B---3--:R-:W-:Y:S05]  /*8040*/  @!P0 NANOSLEEP.SYNCS 0x989680 ;  /* 0x009896800000895d */ /* 0x008fea0003900000 */
[----:B------:R-:W3:Y:S02]  /*8050*/  @!P0 SYNCS.PHASECHK.TRANS64 P0, [R0+URZ+0x160], R3 ;  /* 0x00016003000085a7 */ /* 0x000ee400080010ff */
[----:B---3--:R-:W-:Y:S05]  /*8060*/  @!P0 BRA `(.L_x_151) ;  /* 0xfffffffc00f08947 */ /* 0x008fea000383ffff */
[----:B------:R-:W-:Y:S05]  /*8070*/  BRA `(.L_x_27) ;  /* 0xffffff9c00947947 */ /* 0x000fea000383ffff */
.L_x_35:
[----:B-1----:R-:W-:-:S07]  /*8080*/  MOV R0, UR9 ;  /* 0x0000000900007c02 */ /* 0x002fce0008000f00 */
.L_x_152:
[----:B-1----:R1:W3:Y:S02]  /*8090*/  SYNCS.PHASECHK.TRANS64.TRYWAIT P0, [R0+URZ+0x160], R3 ;  /* 0x00016003000075a7 */ /* 0x0022e400080011ff */
[----:B---3--:R-:W-:Y:S05]  /*80a0*/  @!P0 NANOSLEEP.SYNCS 0x989680 ;  /* 0x009896800000895d */ /* 0x008fea0003900000 */
[----:B------:R-:W3:Y:S02]  /*80b0*/  @!P0 SYNCS.PHASECHK.TRANS64 P0, [R0+URZ+0x160], R3 ;  /* 0x00016003000085a7 */ /* 0x000ee400080010ff */
[----:B---3--:R-:W-:Y:S05]  /*80c0*/  @!P0 BRA `(.L_x_152) ;  /* 0xfffffffc00f08947 */ /* 0x008fea000383ffff */
[----:B------:R-:W-:Y:S05]  /*80d0*/  BRA `(.L_x_34) ;  /* 0xffffffa000547947 */ /* 0x000fea000383ffff */
.L_x_40:
[----:B-1----:R1:W3:Y:S02]  /*80e0*/  SYNCS.PHASECHK.TRANS64.TRYWAIT P0, [R3+URZ+0x2f0], R0 ;  /* 0x0002f000030075a7 */ /* 0x0022e400080011ff */
[----:B---3--:R-:W-:Y:S05]  /*80f0*/  @!P0 NANOSLEEP.SYNCS 0x989680 ;  /* 0x009896800000895d */ /* 0x008fea0003900000 */
[----:B------:R-:W3:Y:S02]  /*8100*/  @!P0 SYNCS.PHASECHK.TRANS64 P0, [R3+URZ+0x2f0], R0 ;  /* 0x0002f000030085a7 */ /* 0x000ee400080010ff */
[----:B---3--:R-:W-:Y:S05]  /*8110*/  @!P0 BRA `(.L_x_40) ;  /* 0xfffffffc00f08947 */ /* 0x008fea000383ffff */
[----:B------:R-:W-:Y:S05]  /*8120*/  BRA `(.L_x_153) ;  /* 0xffffffa000f47947 */ /* 0x000fea000383ffff */
.L_x_44:
[----:B-1----:R-:W-:-:S07]  /*8130*/  MOV R0, UR4 ;  /* 0x0000000400007c02 */ /* 0x002fce0008000f00 */
.L_x_154:
[----:B-1----:R1:W3:Y:S02]  /*8140*/  SYNCS.PHASECHK.TRANS64.TRYWAIT P0, [R0+URZ], R3 ;  /* 0x00000003000075a7 */ /* 0x0022e400080011ff */
[----:B---3--:R-:W-:Y:S05]  /*8150*/  @!P0 NANOSLEEP.SYNCS 0x989680 ;  /* 0x009896800000895d */ /* 0x008fea0003900000 */
[----:B------:R-:W3:Y:S02]  /*8160*/  @!P0 SYNCS.PHASECHK.TRANS64 P0, [R0+URZ], R3 ;  /* 0x00000003000085a7 */ /* 0x000ee400080010ff */
[----:B---3--:R-:W-:Y:S05]  /*8170*/  @!P0 BRA `(.L_x_154) ;  /* 0xfffffffc00f08947 */ /* 0x008fea000383ffff */
[----:B------:R-:W-:Y:S05]  /*8180*/  BRA `(.L_x_155) ;  /* 0xffffffa800987947 */ /* 0x000fea000383ffff */
.L_x_45:
[----:B------:R-:W-:-:S07]  /*8190*/  MOV R0, UR5 ;  /* 0x0000000500007c02 */ /* 0x000fce0008000f00 */
.L_x_156:
[----:B-1----:R1:W3:Y:S02]  /*81a0*/  SYNCS.PHASECHK.TRANS64.TRYWAIT P0, [R0+URZ], R3 ;  /* 0x00000003000075a7 */ /* 0x0022e400080011ff */
[----:B---3--:R-:W-:Y:S05]  /*81b0*/  @!P0 NANOSLEEP.SYNCS 0x989680 ;  /* 0x009896800000895d */ /* 0x008fea0003900000 */
[----:B------:R-:W3:Y:S02]  /*81c0*/  @!P0 SYNCS.PHASECHK.TRANS64 P0, [R0+URZ], R3 ;  /* 0x00000003000085a7 */ /* 0x000ee400080010ff */
[----:B---3--:R-:W-:Y:S05]  /*81d0*/  @!P0 BRA `(.L_x_156) ;  /* 0xfffffffc00f08947 */ /* 0x008fea000383ffff */
[----:B------:R-:W-:Y:S05]  /*81e0*/  BRA `(.L_x_157) ;  /* 0xffffffa800a47947 */ /* 0x000fea000383ffff */
.L_x_46:
[----:B------:R-:W-:-:S07]  /*81f0*/  MOV R0, UR5 ;  /* 0x0000000500007c02 */ /* 0x000fce0008000f00 */
.L_x_158:
[----:B-1----:R1:W3:Y:S02]  /*8200*/  SYNCS.PHASECHK.TRANS64.TRYWAIT P0, [R0+URZ], R3 ;  /* 0x00000003000075a7 */ /* 0x0022e400080011ff */
[----:B---3--:R-:W-:Y:S05]  /*8210*/  @!P0 NANOSLEEP.SYNCS 0x989680 ;  /* 0x009896800000895d */ /* 0x008fea0003900000 */
[----:B------:R-:W3:Y:S02]  /*8220*/  @!P0 SYNCS.PHASECHK.TRANS64 P0, [R0+URZ], R3 ;  /* 0x00000003000085a7 */ /* 0x000ee400080010ff */
[----:B---3--:R-:W-:Y:S05]  /*8230*/  @!P0 BRA `(.L_x_158) ;  /* 0xfffffffc00f08947 */ /* 0x008fea000383ffff */
[----:B------:R-:W-:Y:S05]  /*8240*/  BRA `(.L_x_159) ;  /* 0xffffffa800b07947 */ /* 0x000fea000383ffff */
.L_x_47:
[----:B------:R-:W-:-:S07]  /*8250*/  MOV R0, UR5 ;  /* 0x0000000500007c02 */ /* 0x000fce0008000f00 */
.L_x_160:
[----:B-1----:R1:W3:Y:S02]  /*8260*/  SYNCS.PHASECHK.TRANS64.TRYWAIT P0, [R0+URZ], R3 ;  /* 0x00000003000075a7 */ /* 0x0022e400080011ff */
[----:B---3--:R-:W-:Y:S05]  /*8270*/  @!P0 NANOSLEEP.SYNCS 0x989680 ;  /* 0x009896800000895d */ /* 0x008fea0003900000 */
[----:B------:R-:W3:Y:S02]  /*8280*/  @!P0 SYNCS.PHASECHK.TRANS64 P0, [R0+URZ], R3 ;  /* 0x00000003000085a7 */ /* 0x000ee400080010ff */
[----:B---3--:R-:W-:Y:S05]  /*8290*/  @!P0 BRA `(.L_x_160) ;  /* 0xfffffffc00f08947 */ /* 0x008fea000383ffff */
[----:B------:R-:W-:Y:S05]  /*82a0*/  BRA `(.L_x_161) ;  /* 0xffffffa800bc7947 */ /* 0x000fea000383ffff */
.L_x_48:
[----:B------:R-:W-:-:S07]  /*82b0*/  MOV R0, UR5 ;  /* 0x0000000500007c02 */ /* 0x000fce0008000f00 */
.L_x_162:
[----:B-1----:R1:W3:Y:S02]  /*82c0*/  SYNCS.PHASECHK.TRANS64.TRYWAIT P0, [R0+URZ], R3 ;  /* 0x00000003000075a7 */ /* 0x0022e400080011ff */
[----:B---3--:R-:W-:Y:S05]  /*82d0*/  @!P0 NANOSLEEP.SYNCS 0x989680 ;  /* 0x009896800000895d */ /* 0x008fea0003900000 */
[----:B------:R-:W3:Y:S02]  /*82e0*/  @!P0 SYNCS.PHASECHK.TRANS64 P0, [R0+URZ], R3 ;  /* 0x00000003000085a7 */ /* 0x000ee400080010ff */
[----:B---3--:R-:W-:Y:S05]  /*82f0*/  @!P0 BRA `(.L_x_162) ;  /* 0xfffffffc00f08947 */ /* 0x008fea000383ffff */
[----:B------:R-:W-:Y:S05]  /*8300*/  BRA `(.L_x_163) ;  /* 0xffffffa800c87947 */ /* 0x000fea000383ffff */
.L_x_49:
[----:B------:R-:W-:-:S07]  /*8310*/  MOV R0, UR5 ;  /* 0x0000000500007c02 */ /* 0x000fce0008000f00 */
.L_x_164:
[----:B-1----:R1:W3:Y:S02]  /*8320*/  SYNCS.PHASECHK.TRANS64.TRYWAIT P0, [R0+URZ], R3 ;  /* 0x00000003000075a7 */ /* 0x0022e400080011ff */
[----:B---3--:R-:W-:Y:S05]  /*8330*/  @!P0 NANOSLEEP.SYNCS 0x989680 ;  /* 0x009896800000895d */ /* 0x008fea0003900000 */
[----:B------:R-:W3:Y:S02]  /*8340*/  @!P0 SYNCS.PHASECHK.TRANS64 P0, [R0+URZ], R3 ;  /* 0x00000003000085a7 */ /* 0x000ee400080010ff */
[----:B---3--:R-:W-:Y:S05]  /*8350*/  @!P0 BRA `(.L_x_164) ;  /* 0xfffffffc00f08947 */ /* 0x008fea000383ffff */
[----:B------:R-:W-:Y:S05]  /*8360*/  BRA `(.L_x_165) ;  /* 0xffffffa800d47947 */ /* 0x000fea000383ffff */
.L_x_50:
[----:B------:R-:W-:-:S07]  /*8370*/  MOV R0, UR5 ;  /* 0x0000000500007c02 */ /* 0x000fce0008000f00 */
.L_x_166:
[----:B-1----:R1:W3:Y:S02]  /*8380*/  SYNCS.PHASECHK.TRANS64.TRYWAIT P0, [R0+URZ], R3 ;  /* 0x00000003000075a7 */ /* 0x0022e400080011ff */
[----:B---3--:R-:W-:Y:S05]  /*8390*/  @!P0 NANOSLEEP.SYNCS 0x989680 ;  /* 0x009896800000895d */ /* 0x008fea0003900000 */
[----:B------:R-:W3:Y:S02]  /*83a0*/  @!P0 SYNCS.PHASECHK.TRANS64 P0, [R0+URZ], R3 ;  /* 0x00000003000085a7 */ /* 0x000ee400080010ff */
[----:B---3--:R-:W-:Y:S05]  /*83b0*/  @!P0 BRA `(.L_x_166) ;  /* 0xfffffffc00f08947 */ /* 0x008fea000383ffff */
[----:B------:R-:W-:Y:S05]  /*83c0*/  BRA `(.L_x_167) ;  /* 0xffffffa800e07947 */ /* 0x000fea000383ffff */
.L_x_51:
[----:B------:R-:W-:-:S07]  /*83d0*/  MOV R0, UR5 ;  /* 0x0000000500007c02 */ /* 0x000fce0008000f00 */
.L_x_168:
[----:B-1----:R1:W3:Y:S02]  /*83e0*/  SYNCS.PHASECHK.TRANS64.TRYWAIT P0, [R0+URZ], R3 ;  /* 0x00000003000075a7 */ /* 0x0022e400080011ff */
[----:B---3--:R-:W-:Y:S05]  /*83f0*/  @!P0 NANOSLEEP.SYNCS 0x989680 ;  /* 0x009896800000895d */ /* 0x008fea0003900000 */
[----:B------:R-:W3:Y:S02]  /*8400*/  @!P0 SYNCS.PHASECHK.TRANS64 P0, [R0+URZ], R3 ;  /* 0x00000003000085a7 */ /* 0x000ee400080010ff */
[----:B---3--:R-:W-:Y:S05]  /*8410*/  @!P0 BRA `(.L_x_168) ;  /* 0xfffffffc00f08947 */ /* 0x008fea000383ffff */
[----:B------:R-:W-:Y:S05]  /*8420*/  BRA `(.L_x_169) ;  /* 0xffffffa800ec7947 */ /* 0x000fea000383ffff */
.L_x_52:
[----:B------:R-:W-:-:S07]  /*8430*/  MOV R0, UR5 ;  /* 0x0000000500007c02 */ /* 0x000fce0008000f00 */
.L_x_170:
[----:B-1----:R1:W3:Y:S02]  /*8440*/  SYNCS.PHASECHK.TRANS64.TRYWAIT P0, [R0+URZ], R3 ;  /* 0x00000003000075a7 */ /* 0x0022e400080011ff */
[----:B---3--:R-:W-:Y:S05]  /*8450*/  @!P0 NANOSLEEP.SYNCS 0x989680 ;  /* 0x009896800000895d */ /* 0x008fea0003900000 */
[----:B------:R-:W3:Y:S02]  /*8460*/  @!P0 SYNCS.PHASECHK.TRANS64 P0, [R0+URZ], R3 ;  /* 0x00000003000085a7 */ /* 0x000ee400080010ff */
[----:B---3--:R-:W-:Y:S05]  /*8470*/  @!P0 BRA `(.L_x_170) ;  /* 0xfffffffc00f08947 */ /* 0x008fea000383ffff */
[----:B------:R-:W-:Y:S05]  /*8480*/  BRA `(.L_x_171) ;  /* 0xffffffa800f87947 */ /* 0x000fea000383ffff */
.L_x_53:
[----:B------:R-:W-:-:S07]  /*8490*/  MOV R0, UR5 ;  /* 0x0000000500007c02 */ /* 0x000fce0008000f00 */
.L_x_172:
[----:B-1----:R1:W3:Y:S02]  /*84a0*/  SYNCS.PHASECHK.TRANS64.TRYWAIT P0, [R0+URZ], R3 ;  /* 0x00000003000075a7 */ /* 0x0022e400080011ff */
[----:B---3--:R-:W-:Y:S05]  /*84b0*/  @!P0 NANOSLEEP.SYNCS 0x989680 ;  /* 0x009896800000895d */ /* 0x008fea0003900000 */
[----:B------:R-:W3:Y:S02]  /*84c0*/  @!P0 SYNCS.PHASECHK.TRANS64 P0, [R0+URZ], R3 ;  /* 0x00000003000085a7 */ /* 0x000ee400080010ff */
[----:B---3--:R-:W-:Y:S05]  /*84d0*/  @!P0 BRA `(.L_x_172) ;  /* 0xfffffffc00f08947 */ /* 0x008fea000383ffff */
[----:B------:R-:W-:Y:S05]  /*84e0*/  BRA `(.L_x_173) ;  /* 0xffffffac00047947 */ /* 0x000fea000383ffff */
.L_x_54:
[----:B------:R-:W-:-:S07]  /*84f0*/  MOV R0, UR5 ;  /* 0x0000000500007c02 */ /* 0x000fce0008000f00 */
.L_x_174:
[----:B-1----:R1:W3:Y:S02]  /*8500*/  SYNCS.PHASECHK.TRANS64.TRYWAIT P0, [R0+URZ], R3 ;  /* 0x00000003000075a7 */ /* 0x0022e400080011ff */
[----:B---3--:R-:W-:Y:S05]  /*8510*/  @!P0 NANOSLEEP.SYNCS 0x989680 ;  /* 0x009896800000895d */ /* 0x008fea0003900000 */
[----:B------:R-:W3:Y:S02]  /*8520*/  @!P0 SYNCS.PHASECHK.TRANS64 P0, [R0+URZ], R3 ;  /* 0x00000003000085a7 */ /* 0x000ee400080010ff */
[----:B---3--:R-:W-:Y:S05]  /*8530*/  @!P0 BRA `(.L_x_174) ;  /* 0xfffffffc00f08947 */ /* 0x008fea000383ffff */
[----:B------:R-:W-:Y:S05]  /*8540*/  BRA `(.L_x_175) ;  /* 0xffffffac00107947 */ /* 0x000fea000383ffff */
.L_x_55:
[----:B------:R-:W-:-:S07]  /*8550*/  MOV R0, UR5 ;  /* 0x0000000500007c02 */ /* 0x000fce0008000f00 */
.L_x_176:
[----:B-1----:R1:W3:Y:S02]  /*8560*/  SYNCS.PHASECHK.TRANS64.TRYWAIT P0, [R0+URZ], R3 ;  /* 0x00000003000075a7 */ /* 0x0022e400080011ff */
[----:B---3--:R-:W-:Y:S05]  /*8570*/  @!P0 NANOSLEEP.SYNCS 0x989680 ;  /* 0x009896800000895d */ /* 0x008fea0003900000 */
[----:B------:R-:W3:Y:S02]  /*8580*/  @!P0 SYNCS.PHASECHK.TRANS64 P0, [R0+URZ], R3 ;  /* 0x00000003000085a7 */ /* 0x000ee400080010ff */
[----:B---3--:R-:W-:Y:S05]  /*8590*/  @!P0 BRA `(.L_x_176) ;  /* 0xfffffffc00f08947 */ /* 0x008fea000383ffff */
[----:B------:R-:W-:Y:S05]  /*85a0*/  BRA `(.L_x_177) ;  /* 0xffffffac001c7947 */ /* 0x000fea000383ffff */
.L_x_56:
[----:B------:R-:W-:-:S07]  /*85b0*/  MOV R0, UR5 ;  /* 0x0000000500007c02 */ /* 0x000fce0008000f00 */
.L_x_178:
[----:B-1----:R1:W3:Y:S02]  /*85c0*/  SYNCS.PHASECHK.TRANS64.TRYWAIT P0, [R0+URZ], R3 ;  /* 0x00000003000075a7 */ /* 0x0022e400080011ff */
[----:B---3--:R-:W-:Y:S05]  /*85d0*/  @!P0 NANOSLEEP.SYNCS 0x989680 ;  /* 0x009896800000895d */ /* 0x008fea0003900000 */
[----:B------:R-:W3:Y:S02]  /*85e0*/  @!P0 SYNCS.PHASECHK.TRANS64 P0, [R0+URZ], R3 ;  /* 0x00000003000085a7 */ /* 0x000ee400080010ff */
[----:B---3--:R-:W-:Y:S05]  /*85f0*/  @!P0 BRA `(.L_x_178) ;  /* 0xfffffffc00f08947 */ /* 0x008fea000383ffff */
[----:B------:R-:W-:Y:S05]  /*8600*/  BRA `(.L_x_179) ;  /* 0xffffffac00287947 */ /* 0x000fea000383ffff */
.L_x_57:
[----:B------:R-:W-:-:S07]  /*8610*/  MOV R0, UR5 ;  /* 0x0000000500007c02 */ /* 0x000fce0008000f00 */
.L_x_180:
[----:B-1----:R1:W3:Y:S02]  /*8620*/  SYNCS.PHASECHK.TRANS64.TRYWAIT P0, [R0+URZ], R3 ;  /* 0x00000003000075a7 */ /* 0x0022e400080011ff */
[----:B---3--:R-:W-:Y:S05]  /*8630*/  @!P0 NANOSLEEP.SYNCS 0x989680 ;  /* 0x009896800000895d */ /* 0x008fea0003900000 */
[----:B------:R-:W3:Y:S02]  /*8640*/  @!P0 SYNCS.PHASECHK.TRANS64 P0, [R0+URZ], R3 ;  /* 0x00000003000085a7 */ /* 0x000ee400080010ff */
[----:B---3--:R-:W-:Y:S05]  /*8650*/  @!P0 BRA `(.L_x_180) ;  /* 0xfffffffc00f08947 */ /* 0x008fea000383ffff */
[----:B------:R-:W-:Y:S05]  /*8660*/  BRA `(.L_x_181) ;  /* 0xffffffac00347947 */ /* 0x000fea000383ffff */
.L_x_58:
[----:B------:R-:W-:-:S07]  /*8670*/  MOV R0, UR5 ;  /* 0x0000000500007c02 */ /* 0x000fce0008000f00 */
.L_x_182:
[----:B-1----:R1:W3:Y:S02]  /*8680*/  SYNCS.PHASECHK.TRANS64.TRYWAIT P0, [R0+URZ], R3 ;  /* 0x00000003000075a7 */ /* 0x0022e400080011ff */
[----:B---3--:R-:W-:Y:S05]  /*8690*/  @!P0 NANOSLEEP.SYNCS 0x989680 ;  /* 0x009896800000895d */ /* 0x008fea0003900000 */
[----:B------:R-:W3:Y:S02]  /*86a0*/  @!P0 SYNCS.PHASECHK.TRANS64 P0, [R0+URZ], R3 ;  /* 0x00000003000085a7 */ /* 0x000ee400080010ff */
[----:B---3--:R-:W-:Y:S05]  /*86b0*/  @!P0 BRA `(.L_x_182) ;  /* 0xfffffffc00f08947 */ /* 0x008fea000383ffff */
[----:B------:R-:W-:Y:S05]  /*86c0*/  BRA `(.L_x_183) ;  /* 0xffffffac00407947 */ /* 0x000fea000383ffff */
.L_x_59:
[----:B------:R-:W-:-:S07]  /*86d0*/  MOV R0, UR5 ;  /* 0x0000000500007c02 */ /* 0x000fce0008000f00 */
.L_x_184:
[----:B-1----:R1:W3:Y:S02]  /*86e0*/  SYNCS.PHASECHK.TRANS64.TRYWAIT P0, [R0+URZ], R3 ;  /* 0x00000003000075a7 */ /* 0x0022e400080011ff */
[----:B---3--:R-:W-:Y:S05]  /*86f0*/  @!P0 NANOSLEEP.SYNCS 0x989680 ;  /* 0x009896800000895d */ /* 0x008fea0003900000 */
[----:B------:R-:W3:Y:S02]  /*8700*/  @!P0 SYNCS.PHASECHK.TRANS64 P0, [R0+URZ], R3 ;  /* 0x00000003000085a7 */ /* 0x000ee400080010ff */
[----:B---3--:R-:W-:Y:S05]  /*8710*/  @!P0 BRA `(.L_x_184) ;  /* 0xfffffffc00f08947 */ /* 0x008fea000383ffff */
[----:B------:R-:W-:Y:S05]  /*8720*/  BRA `(.L_x_185) ;  /* 0xffffffac004c7947 */ /* 0x000fea000383ffff */
.L_x_60:
[----:B------:R-:W-:-:S07]  /*8730*/  MOV R0, UR5 ;  /* 0x0000000500007c02 */ /* 0x000fce0008000f00 */
.L_x_186:
[----:B-1----:R1:W3:Y:S02]  /*8740*/  SYNCS.PHASECHK.TRANS64.TRYWAIT P0, [R0+URZ], R3 ;  /* 0x00000003000075a7 */ /* 0x0022e400080011ff */
[----:B---3--:R-:W-:Y:S05]  /*8750*/  @!P0 NANOSLEEP.SYNCS 0x989680 ;  /* 0x009896800000895d */ /* 0x008fea0003900000 */
[----:B------:R-:W3:Y:S02]  /*8760*/  @!P0 SYNCS.PHASECHK.TRANS64 P0, [R0+URZ], R3 ;  /* 0x00000003000085a7 */ /* 0x000ee400080010ff */
[----:B---3--:R-:W-:Y:S05]  /*8770*/  @!P0 BRA `(.L_x_186) ;  /* 0xfffffffc00f08947 */ /* 0x008fea000383ffff */
[----:B------:R-:W-:Y:S05]  /*8780*/  BRA `(.L_x_187) ;  /* 0xffffffac00587947 */ /* 0x000fea000383ffff */
.L_x_61:
[----:B------:R-:W-:-:S07]  /*8790*/  MOV R0, UR5 ;  /* 0x0000000500007c02 */ /* 0x000fce0008000f00 */
.L_x_188:
[----:B-1----:R1:W3:Y:S02]  /*87a0*/  SYNCS.PHASECHK.TRANS64.TRYWAIT P0, [R0+URZ], R3 ;  /* 0x00000003000075a7 */ /* 0x0022e400080011ff */
[----:B---3--:R-:W-:Y:S05]  /*87b0*/  @!P0 NANOSLEEP.SYNCS 0x989680 ;  /* 0x009896800000895d */ /* 0x008fea0003900000 */
[----:B------:R-:W3:Y:S02]  /*87c0*/  @!P0 SYNCS.PHASECHK.TRANS64 P0, [R0+URZ], R3 ;  /* 0x00000003000085a7 */ /* 0x000ee400080010ff */
[----:B---3--:R-:W-:Y:S05]  /*87d0*/  @!P0 BRA `(.L_x_188) ;  /* 0xfffffffc00f08947 */ /* 0x008fea000383ffff */
[----:B------:R-:W-:Y:S05]  /*87e0*/  BRA `(.L_x_189) ;  /* 0xffffffac00647947 */ /* 0x000fea000383ffff */
.L_x_62:
[----:B------:R-:W-:-:S07]  /*87f0*/  MOV R0, UR5 ;  /* 0x0000000500007c02 */ /* 0x000fce0008000f00 */
.L_x_190:
[----:B-1----:R1:W3:Y:S02]  /*8800*/  SYNCS.PHASECHK.TRANS64.TRYWAIT P0, [R0+URZ], R3 ;  /* 0x00000003000075a7 */ /* 0x0022e400080011ff */
[----:B---3--:R-:W-:Y:S05]  /*8810*/  @!P0 NANOSLEEP.SYNCS 0x989680 ;  /* 0x009896800000895d */ /* 0x008fea0003900000 */
[----:B------:R-:W3:Y:S02]  /*8820*/  @!P0 SYNCS.PHASECHK.TRANS64 P0, [R0+URZ], R3 ;  /* 0x00000003000085a7 */ /* 0x000ee400080010ff */
[----:B---3--:R-:W-:Y:S05]  /*8830*/  @!P0 BRA `(.L_x_190) ;  /* 0xfffffffc00f08947 */ /* 0x008fea000383ffff */
[----:B------:R-:W-:Y:S05]  /*8840*/  BRA `(.L_x_191) ;  /* 0xffffffac00707947 */ /* 0x000fea000383ffff */
.L_x_63:
[----:B------:R-:W-:-:S07]  /*8850*/  MOV R0, UR5 ;  /* 0x0000000500007c02 */ /* 0x000fce0008000f00 */
.L_x_192:
[----:B-1----:R1:W3:Y:S02]  /*8860*/  SYNCS.PHASECHK.TRANS64.TRYWAIT P0, [R0+URZ], R3 ;  /* 0x00000003000075a7 */ /* 0x0022e400080011ff */
[----:B---3--:R-:W-:Y:S05]  /*8870*/  @!P0 NANOSLEEP.SYNCS 0x989680 ;  /* 0x009896800000895d */ /* 0x008fea0003900000 */
[----:B------:R-:W3:Y:S02]  /*8880*/  @!P0 SYNCS.PHASECHK.TRANS64 P0, [R0+URZ], R3 ;  /* 0x00000003000085a7 */ /* 0x000ee400080010ff */
[----:B---3--:R-:W-:Y:S05]  /*8890*/  @!P0 BRA `(.L_x_192) ;  /* 0xfffffffc00f08947 */ /* 0x008fea000383ffff */
[----:B------:R-:W-:Y:S05]  /*88a0*/  BRA `(.L_x_193) ;  /* 0xffffffac007c7947 */ /* 0x000fea000383ffff */
.L_x_64:
[----:B------:R-:W-:-:S07]  /*88b0*/  MOV R0, UR5 ;  /* 0x0000000500007c02 */ /* 0x000fce0008000f00 */
.L_x_194:
[----:B-1----:R1:W3:Y:S02]  /*88c0*/  SYNCS.PHASECHK.TRANS64.TRYWAIT P0, [R0+URZ], R3 ;  /* 0x00000003000075a7 */ /* 0x0022e400080011ff */
[----:B---3--:R-:W-:Y:S05]  /*88d0*/  @!P0 NANOSLEEP.SYNCS 0x989680 ;  /* 0x009896800000895d */ /* 0x008fea0003900000 */
[----:B------:R-:W3:Y:S02]  /*88e0*/  @!P0 SYNCS.PHASECHK.TRANS64 P0, [R0+URZ], R3 ;  /* 0x00000003000085a7 */ /* 0x000ee400080010ff */
[----:B---3--:R-:W-:Y:S05]  /*88f0*/  @!P0 BRA `(.L_x_194) ;  /* 0xfffffffc00f08947 */ /* 0x008fea000383ffff */
[----:B------:R-:W-:Y:S05]  /*8900*/  BRA `(.L_x_195) ;  /* 0xffffffac00887947 */ /* 0x000fea000383ffff */
.L_x_65:
[----:B------:R-:W-:-:S07]  /*8910*/  MOV R0, UR5 ;  /* 0x0000000500007c02 */ /* 0x000fce0008000f00 */
.L_x_196:
[----:B-1----:R1:W3:Y:S02]  /*8920*/  SYNCS.PHASECHK.TRANS64.TRYWAIT P0, [R0+URZ], R3 ;  /* 0x00000003000075a7 */ /* 0x0022e400080011ff */
[----:B---3--:R-:W-:Y:S05]  /*8930*/  @!P0 NANOSLEEP.SYNCS 0x989680 ;  /* 0x009896800000895d */ /* 0x008fea0003900000 */
[----:B------:R-:W3:Y:S02]  /*8940*/  @!P0 SYNCS.PHASECHK.TRANS64 P0, [R0+URZ], R3 ;  /* 0x00000003000085a7 */ /* 0x000ee400080010ff */
[----:B---3--:R-:W-:Y:S05]  /*8950*/  @!P0 BRA `(.L_x_196) ;  /* 0xfffffffc00f08947 */ /* 0x008fea000383ffff */
[----:B------:R-:W-:Y:S05]  /*8960*/  BRA `(.L_x_197) ;  /* 0xffffffac00947947 */ /* 0x000fea000383ffff */
.L_x_66:
[----:B------:R-:W-:-:S07]  /*8970*/  MOV R0, UR5 ;  /* 0x0000000500007c02 */ /* 0x000fce0008000f00 */
.L_x_198:
[----:B-1----:R1:W3:Y:S02]  /*8980*/  SYNCS.PHASECHK.TRANS64.TRYWAIT P0, [R0+URZ], R3 ;  /* 0x00000003000075a7 */ /* 0x0022e400080011ff */
[----:B---3--:R-:W-:Y:S05]  /*8990*/  @!P0 NANOSLEEP.SYNCS 0x989680 ;  /* 0x009896800000895d */ /* 0x008fea0003900000 */
[----:B------:R-:W3:Y:S02]  /*89a0*/  @!P0 SYNCS.PHASECHK.TRANS64 P0, [R0+URZ], R3 ;  /* 0x00000003000085a7 */ /* 0x000ee400080010ff */
[----:B---3--:R-:W-:Y:S05]  /*89b0*/  @!P0 BRA `(.L_x_198) ;  /* 0xfffffffc00f08947 */ /* 0x008fea000383ffff */
[----:B------:R-:W-:Y:S05]  /*89c0*/  BRA `(.L_x_199) ;  /* 0xffffffac00a07947 */ /* 0x000fea000383ffff */
.L_x_67:
[----:B------:R-:W-:-:S07]  /*89d0*/  MOV R0, UR5 ;  /* 0x0000000500007c02 */ /* 0x000fce0008000f00 */
.L_x_200:
[----:B-1----:R1:W3:Y:S02]  /*89e0*/  SYNCS.PHASECHK.TRANS64.TRYWAIT P0, [R0+URZ], R3 ;  /* 0x00000003000075a7 */ /* 0x0022e400080011ff */
[----:B---3--:R-:W-:Y:S05]  /*89f0*/  @!P0 NANOSLEEP.SYNCS 0x989680 ;  /* 0x009896800000895d */ /* 0x008fea0003900000 */
[----:B------:R-:W3:Y:S02]  /*8a00*/  @!P0 SYNCS.PHASECHK.TRANS64 P0, [R0+URZ], R3 ;  /* 0x00000003000085a7 */ /* 0x000ee400080010ff */
[----:B---3--:R-:W-:Y:S05]  /*8a10*/  @!P0 BRA `(.L_x_200) ;  /* 0xfffffffc00f08947 */ /* 0x008fea000383ffff */
[----:B------:R-:W-:Y:S05]  /*8a20*/  BRA `(.L_x_201) ;  /* 0xffffffac00ac7947 */ /* 0x000fea000383ffff */
.L_x_68:
[----:B------:R-:W-:-:S07]  /*8a30*/  MOV R0, UR5 ;  /* 0x0000000500007c02 */ /* 0x000fce0008000f00 */
.L_x_202:
[----:B-1----:R1:W3:Y:S02]  /*8a40*/  SYNCS.PHASECHK.TRANS64.TRYWAIT P0, [R0+URZ], R3 ;  /* 0x00000003000075a7 */ /* 0x0022e400080011ff */
[----:B---3--:R-:W-:Y:S05]  /*8a50*/  @!P0 NANOSLEEP.SYNCS 0x989680 ;  /* 0x009896800000895d */ /* 0x008fea0003900000 */
[----:B------:R-:W3:Y:S02]  /*8a60*/  @!P0 SYNCS.PHASECHK.TRANS64 P0, [R0+URZ], R3 ;  /* 0x00000003000085a7 */ /* 0x000ee400080010ff */
[----:B---3--:R-:W-:Y:S05]  /*8a70*/  @!P0 BRA `(.L_x_202) ;  /* 0xfffffffc00f08947 */ /* 0x008fea000383ffff */
[----:B------:R-:W-:Y:S05]  /*8a80*/  BRA `(.L_x_203) ;  /* 0xffffffac00b87947 */ /* 0x000fea000383ffff */
.L_x_69:
[----:B------:R-:W-:-:S07]  /*8a90*/  MOV R0, UR5 ;  /* 0x0000000500007c02 */ /* 0x000fce0008000f00 */
.L_x_204:
[----:B-1----:R1:W3:Y:S02]  /*8aa0*/  SYNCS.PHASECHK.TRANS64.TRYWAIT P0, [R0+URZ], R3 ;  /* 0x00000003000075a7 */ /* 0x0022e400080011ff */
[----:B---3--:R-:W-:Y:S05]  /*8ab0*/  @!P0 NANOSLEEP.SYNCS 0x989680 ;  /* 0x009896800000895d */ /* 0x008fea0003900000 */
[----:B------:R-:W3:Y:S02]  /*8ac0*/  @!P0 SYNCS.PHASECHK.TRANS64 P0, [R0+URZ], R3 ;  /* 0x00000003000085a7 */ /* 0x000ee400080010ff */
[----:B---3--:R-:W-:Y:S05]  /*8ad0*/  @!P0 BRA `(.L_x_204) ;  /* 0xfffffffc00f08947 */ /* 0x008fea000383ffff */
[----:B------:R-:W-:Y:S05]  /*8ae0*/  BRA `(.L_x_205) ;  /* 0xffffffac00c47947 */ /* 0x000fea000383ffff */
.L_x_70:
[----:B------:R-:W-:-:S07]  /*8af0*/  MOV R0, UR5 ;  /* 0x0000000500007c02 */ /* 0x000fce0008000f00 */
.L_x_206:
[----:B-1----:R1:W3:Y:S02]  /*8b00*/  SYNCS.PHASECHK.TRANS64.TRYWAIT P0, [R0+URZ], R3 ;  /* 0x00000003000075a7 */ /* 0x0022e400080011ff */
[----:B---3--:R-:W-:Y:S05]  /*8b10*/  @!P0 NANOSLEEP.SYNCS 0x989680 ;  /* 0x009896800000895d */ /* 0x008fea0003900000 */
[----:B------:R-:W3:Y:S02]  /*8b20*/  @!P0 SYNCS.PHASECHK.TRANS64 P0, [R0+URZ], R3 ;  /* 0x00000003000085a7 */ /* 0x000ee400080010ff */
[----:B---3--:R-:W-:Y:S05]  /*8b30*/  @!P0 BRA `(.L_x_206) ;  /* 0xfffffffc00f08947 */ /* 0x008fea000383ffff */
[----:B------:R-:W-:Y:S05]  /*8b40*/  BRA `(.L_x_207) ;  /* 0xffffffac00d07947 */ /* 0x000fea000383ffff */
.L_x_71:
[----:B------:R-:W-:-:S07]  /*8b50*/  MOV R0, UR5 ;  /* 0x0000000500007c02 */ /* 0x000fce0008000f00 */
.L_x_208:
[----:B-1----:R1:W3:Y:S02]  /*8b60*/  SYNCS.PHASECHK.TRANS64.TRYWAIT P0, [R0+URZ], R3 ;  /* 0x00000003000075a7 */ /* 0x0022e400080011ff */
[----:B---3--:R-:W-:Y:S05]  /*8b70*/  @!P0 NANOSLEEP.SYNCS 0x989680 ;  /* 0x009896800000895d */ /* 0x008fea0003900000 */
[----:B------:R-:W3:Y:S02]  /*8b80*/  @!P0 SYNCS.PHASECHK.TRANS64 P0, [R0+URZ], R3 ;  /* 0x00000003000085a7 */ /* 0x000ee400080010ff */
[----:B---3--:R-:W-:Y:S05]  /*8b90*/  @!P0 BRA `(.L_x_208) ;  /* 0xfffffffc00f08947 */ /* 0x008fea000383ffff */
[----:B------:R-:W-:Y:S05]  /*8ba0*/  BRA `(.L_x_209) ;  /* 0xffffffac00dc7947 */ /* 0x000fea000383ffff */
.L_x_72:
[----:B------:R-:W-:-:S07]  /*8bb0*/  MOV R0, UR5 ;  /* 0x0000000500007c02 */ /* 0x000fce0008000f00 */
.L_x_210:
[----:B-1----:R1:W3:Y:S02]  /*8bc0*/  SYNCS.PHASECHK.TRANS64.TRYWAIT P0, [R0+URZ], R3 ;  /* 0x00000003000075a7 */ /* 0x0022e400080011ff */
[----:B---3--:R-:W-:Y:S05]  /*8bd0*/  @!P0 NANOSLEEP.SYNCS 0x989680 ;  /* 0x009896800000895d */ /* 0x008fea0003900000 */
[----:B------:R-:W3:Y:S02]  /*8be0*/  @!P0 SYNCS.PHASECHK.TRANS64 P0, [R0+URZ], R3 ;  /* 0x00000003000085a7 */ /* 0x000ee400080010ff */
[----:B---3--:R-:W-:Y:S05]  /*8bf0*/  @!P0 BRA `(.L_x_210) ;  /* 0xfffffffc00f08947 */ /* 0x008fea000383ffff */
[----:B------:R-:W-:Y:S05]  /*8c00*/  BRA `(.L_x_211) ;  /* 0xffffffac00e87947 */ /* 0x000fea000383ffff */
.L_x_73:
[----:B------:R-:W-:-:S07]  /*8c10*/  MOV R0, UR5 ;  /* 0x0000000500007c02 */ /* 0x000fce0008000f00 */
.L_x_212:
[----:B-1----:R1:W3:Y:S02]  /*8c20*/  SYNCS.PHASECHK.TRANS64.TRYWAIT P0, [R0+URZ], R3 ;  /* 0x00000003000075a7 */ /* 0x0022e400080011ff */
[----:B---3--:R-:W-:Y:S05]  /*8c30*/  @!P0 NANOSLEEP.SYNCS 0x989680 ;  /* 0x009896800000895d */ /* 0x008fea0003900000 */
[----:B------:R-:W3:Y:S02]  /*8c40*/  @!P0 SYNCS.PHASECHK.TRANS64 P0, [R0+URZ], R3 ;  /* 0x00000003000085a7 */ /* 0x000ee400080010ff */
[----:B---3--:R-:W-:Y:S05]  /*8c50*/  @!P0 BRA `(.L_x_212) ;  /* 0xfffffffc00f08947 */ /* 0x008fea000383ffff */
[----:B------:R-:W-:Y:S05]  /*8c60*/  BRA `(.L_x_213) ;  /* 0xffffffac00f47947 */ /* 0x000fea000383ffff */
.L_x_74:
[----:B------:R-:W-:-:S07]  /*8c70*/  MOV R0, UR5 ;  /* 0x0000000500007c02 */ /* 0x000fce0008000f00 */
.L_x_214:
[----:B-1----:R1:W3:Y:S02]  /*8c80*/  SYNCS.PHASECHK.TRANS64.TRYWAIT P0, [R0+URZ], R3 ;  /* 0x00000003000075a7 */ /* 0x0022e400080011ff */
[----:B---3--:R-:W-:Y:S05]  /*8c90*/  @!P0 NANOSLEEP.SYNCS 0x989680 ;  /* 0x009896800000895d */ /* 0x008fea0003900000 */
[----:B------:R-:W3:Y:S02]  /*8ca0*/  @!P0 SYNCS.PHASECHK.TRANS64 P0, [R0+URZ], R3 ;  /* 0x00000003000085a7 */ /* 0x000ee400080010ff */
[----:B---3--:R-:W-:Y:S05]  /*8cb0*/  @!P0 BRA `(.L_x_214) ;  /* 0xfffffffc00f08947 */ /* 0x008fea000383ffff */
[----:B------:R-:W-:Y:S05]  /*8cc0*/  BRA `(.L_x_215) ;  /* 0xffffffb000007947 */ /* 0x000fea000383ffff */
.L_x_75:
[----:B------:R-:W-:-:S07]  /*8cd0*/  MOV R0, UR5 ;  /* 0x0000000500007c02 */ /* 0x000fce0008000f00 */
.L_x_216:
[----:B-1----:R1:W3:Y:S02]  /*8ce0*/  SYNCS.PHASECHK.TRANS64.TRYWAIT P0, [R0+URZ], R3 ;  /* 0x00000003000075a7 */ /* 0x0022e400080011ff */
[----:B---3--:R-:W-:Y:S05]  /*8cf0*/  @!P0 NANOSLEEP.SYNCS 0x989680 ;  /* 0x009896800000895d */ /* 0x008fea0003900000 */
[----:B------:R-:W3:Y:S02]  /*8d00*/  @!P0 SYNCS.PHASECHK.TRANS64 P0, [R0+URZ], R3 ;  /* 0x00000003000085a7 */ /* 0x000ee400080010ff */
[----:B---3--:R-:W-:Y:S05]  /*8d10*/  @!P0 BRA `(.L_x_216) ;  /* 0xfffffffc00f08947 */ /* 0x008fea000383ffff */
[----:B------:R-:W-:Y:S05]  /*8d20*/  BRA `(.L_x_217) ;  /* 0xffffffb0000c7947 */ /* 0x000fea000383ffff */
.L_x_76:
[----:B------:R-:W-:-:S07]  /*8d30*/  MOV R0, UR5 ;  /* 0x0000000500007c02 */ /* 0x000fce0008000f00 */
.L_x_218:
[----:B-1----:R1:W3:Y:S02]  /*8d40*/  SYNCS.PHASECHK.TRANS64.TRYWAIT P0, [R0+URZ], R3 ;  /* 0x00000003000075a7 */ /* 0x0022e400080011ff */
[----:B---3--:R-:W-:Y:S05]  /*8d50*/  @!P0 NANOSLEEP.SYNCS 0x989680 ;  /* 0x009896800000895d */ /* 0x008fea0003900000 */
[----:B------:R-:W3:Y:S02]  /*8d60*/  @!P0 SYNCS.PHASECHK.TRANS64 P0, [R0+URZ], R3 ;  /* 0x00000003000085a7 */ /* 0x000ee400080010ff */
[----:B---3--:R-:W-:Y:S05]  /*8d70*/  @!P0 BRA `(.L_x_218) ;  /* 0xfffffffc00f08947 */ /* 0x008fea000383ffff */
[----:B------:R-:W-:Y:S05]  /*8d80*/  BRA `(.L_x_219) ;  /* 0xffffffb000187947 */ /* 0x000fea000383ffff */
.L_x_77:
[----:B------:R-:W-:-:S07]  /*8d90*/  MOV R0, UR5 ;  /* 0x0000000500007c02 */ /* 0x000fce0008000f00 */
.L_x_220:
[----:B-1----:R1:W3:Y:S02]  /*8da0*/  SYNCS.PHASECHK.TRANS64.TRYWAIT P0, [R0+URZ], R3 ;  /* 0x00000003000075a7 */ /* 0x0022e400080011ff */
[----:B---3--:R-:W-:Y:S05]  /*8db0*/  @!P0 NANOSLEEP.SYNCS 0x989680 ;  /* 0x009896800000895d */ /* 0x008fea0003900000 */
[----:B------:R-:W3:Y:S02]  /*8dc0*/  @!P0 SYNCS.PHASECHK.TRANS64 P0, [R0+URZ], R3 ;  /* 0x00000003000085a7 */ /* 0x000ee400080010ff */
[----:B---3--:R-:W-:Y:S05]  /*8dd0*/  @!P0 BRA `(.L_x_220) ;  /* 0xfffffffc00f08947 */ /* 0x008fea000383ffff */
[----:B------:R-:W-:Y:S05]  /*8de0*/  BRA `(.L_x_221) ;  /* 0xffffffb000247947 */ /* 0x000fea000383ffff */
.L_x_78:
[----:B------:R-:W-:-:S07]  /*8df0*/  MOV R0, UR5 ;  /* 0x0000000500007c02 */ /* 0x000fce0008000f00 */
.L_x_222:
[----:B-1----:R1:W3:Y:S02]  /*8e00*/  SYNCS.PHASECHK.TRANS64.TRYWAIT P0, [R0+URZ], R3 ;  /* 0x00000003000075a7 */ /* 0x0022e400080011ff */
[----:B---3--:R-:W-:Y:S05]  /*8e10*/  @!P0 NANOSLEEP.SYNCS 0x989680 ;  /* 0x009896800000895d */ /* 0x008fea0003900000 */
[----:B------:R-:W3:Y:S02]  /*8e20*/  @!P0 SYNCS.PHASECHK.TRANS64 P0, [R0+URZ], R3 ;  /* 0x00000003000085a7 */ /* 0x000ee400080010ff */
[----:B---3--:R-:W-:Y:S05]  /*8e30*/  @!P0 BRA `(.L_x_222) ;  /* 0xfffffffc00f08947 */ /* 0x008fea000383ffff */
[----:B------:R-:W-:Y:S05]  /*8e40*/  BRA `(.L_x_223) ;  /* 0xffffffb000307947 */ /* 0x000fea000383ffff */
.L_x_79:
[----:B------:R-:W-:-:S07]  /*8e50*/  MOV R0, UR5 ;  /* 0x0000000500007c02 */ /* 0x000fce0008000f00 */
.L_x_224:
[----:B-1----:R1:W3:Y:S02]  /*8e60*/  SYNCS.PHASECHK.TRANS64.TRYWAIT P0, [R0+URZ], R3 ;  /* 0x00000003000075a7 */ /* 0x0022e400080011ff */
[----:B---3--:R-:W-:Y:S05]  /*8e70*/  @!P0 NANOSLEEP.SYNCS 0x989680 ;  /* 0x009896800000895d */ /* 0x008fea0003900000 */
[----:B------:R-:W3:Y:S02]  /*8e80*/  @!P0 SYNCS.PHASECHK.TRANS64 P0, [R0+URZ], R3 ;  /* 0x00000003000085a7 */ /* 0x000ee400080010ff */
[----:B---3--:R-:W-:Y:S05]  /*8e90*/  @!P0 BRA `(.L_x_224) ;  /* 0xfffffffc00f08947 */ /* 0x008fea000383ffff */
[----:B------:R-:W-:Y:S05]  /*8ea0*/  BRA `(.L_x_225) ;  /* 0xffffffb0003c7947 */ /* 0x000fea000383ffff */
.L_x_80:
[----:B------:R-:W-:-:S07]  /*8eb0*/  MOV R0, UR5 ;  /* 0x0000000500007c02 */ /* 0x000fce0008000f00 */
.L_x_226:
[----:B-1----:R1:W3:Y:S02]  /*8ec0*/  SYNCS.PHASECHK.TRANS64.TRYWAIT P0, [R0+URZ], R3 ;  /* 0x00000003000075a7 */ /* 0x0022e400080011ff */
[----:B---3--:R-:W-:Y:S05]  /*8ed0*/  @!P0 NANOSLEEP.SYNCS 0x989680 ;  /* 0x009896800000895d */ /* 0x008fea0003900000 */
[----:B------:R-:W3:Y:S02]  /*8ee0*/  @!P0 SYNCS.PHASECHK.TRANS64 P0, [R0+URZ], R3 ;  /* 0x00000003000085a7 */ /* 0x000ee400080010ff */
[----:B---3--:R-:W-:Y:S05]  /*8ef0*/  @!P0 BRA `(.L_x_226) ;  /* 0xfffffffc00f08947 */ /* 0x008fea000383ffff */
[----:B------:R-:W-:Y:S05]  /*8f00*/  BRA `(.L_x_227) ;  /* 0xffffffb000487947 */ /* 0x000fea000383ffff */
.L_x_81:
[----:B------:R-:W-:-:S07]  /*8f10*/  MOV R0, UR5 ;  /* 0x0000000500007c02 */ /* 0x000fce0008000f00 */
.L_x_228:
[----:B-1----:R1:W3:Y:S02]  /*8f20*/  SYNCS.PHASECHK.TRANS64.TRYWAIT P0, [R0+URZ], R3 ;  /* 0x00000003000075a7 */ /* 0x0022e400080011ff */
[----:B---3--:R-:W-:Y:S05]  /*8f30*/  @!P0 NANOSLEEP.SYNCS 0x989680 ;  /* 0x009896800000895d */ /* 0x008fea0003900000 */
[----:B------:R-:W3:Y:S02]  /*8f40*/  @!P0 SYNCS.PHASECHK.TRANS64 P0, [R0+URZ], R3 ;  /* 0x00000003000085a7 */ /* 0x000ee400080010ff */
[----:B---3--:R-:W-:Y:S05]  /*8f50*/  @!P0 BRA `(.L_x_228) ;  /* 0xfffffffc00f08947 */ /* 0x008fea000383ffff */
[----:B------:R-:W-:Y:S05]  /*8f60*/  BRA `(.L_x_229) ;  /* 0xffffffb000547947 */ /* 0x000fea000383ffff */
.L_x_82:
[----:B------:R-:W-:-:S07]  /*8f70*/  MOV R0, UR5 ;  /* 0x0000000500007c02 */ /* 0x000fce0008000f00 */
.L_x_230:
[----:B-1----:R1:W3:Y:S02]  /*8f80*/  SYNCS.PHASECHK.TRANS64.TRYWAIT P0, [R0+URZ], R3 ;  /* 0x00000003000075a7 */ /* 0x0022e400080011ff */
[----:B---3--:R-:W-:Y:S05]  /*8f90*/  @!P0 NANOSLEEP.SYNCS 0x989680 ;  /* 0x009896800000895d */ /* 0x008fea0003900000 */
[----:B------:R-:W3:Y:S02]  /*8fa0*/  @!P0 SYNCS.PHASECHK.TRANS64 P0, [R0+URZ], R3 ;  /* 0x00000003000085a7 */ /* 0x000ee400080010ff */
[----:B---3--:R-:W-:Y:S05]  /*8fb0*/  @!P0 BRA `(.L_x_230) ;  /* 0xfffffffc00f08947 */ /* 0x008fea000383ffff */
[----:B------:R-:W-:Y:S05]  /*8fc0*/  BRA `(.L_x_231) ;  /* 0xffffffb000607947 */ /* 0x000fea000383ffff */
.L_x_83:
[----:B------:R-:W-:-:S07]  /*8fd0*/  MOV R0, UR5 ;  /* 0x0000000500007c02 */ /* 0x000fce0008000f00 */
.L_x_232:
[----:B-1----:R1:W3:Y:S02]  /*8fe0*/  SYNCS.PHASECHK.TRANS64.TRYWAIT P0, [R0+URZ], R3 ;  /* 0x00000003000075a7 */ /* 0x0022e400080011ff */
[----:B---3--:R-:W-:Y:S05]  /*8ff0*/  @!P0 NANOSLEEP.SYNCS 0x989680 ;  /* 0x009896800000895d */ /* 0x008fea0003900000 */
[----:B------:R-:W3:Y:S02]  /*9000*/  @!P0 SYNCS.PHASECHK.TRANS64 P0, [R0+URZ], R3 ;  /* 0x00000003000085a7 */ /* 0x000ee400080010ff */
[----:B---3--:R-:W-:Y:S05]  /*9010*/  @!P0 BRA `(.L_x_232) ;  /* 0xfffffffc00f08947 */ /* 0x008fea000383ffff */
[----:B------:R-:W-:Y:S05]  /*9020*/  BRA `(.L_x_233) ;  /* 0xffffffb0006c7947 */ /* 0x000fea000383ffff */
.L_x_84:
[----:B------:R-:W-:-:S07]  /*9030*/  MOV R0, UR5 ;  /* 0x0000000500007c02 */ /* 0x000fce0008000f00 */
.L_x_234:
[----:B-1----:R1:W3:Y:S02]  /*9040*/  SYNCS.PHASECHK.TRANS64.TRYWAIT P0, [R0+URZ], R3 ;  /* 0x00000003000075a7 */ /* 0x0022e400080011ff */
[----:B---3--:R-:W-:Y:S05]  /*9050*/  @!P0 NANOSLEEP.SYNCS 0x989680 ;  /* 0x009896800000895d */ /* 0x008fea0003900000 */
[----:B------:R-:W3:Y:S02]  /*9060*/  @!P0 SYNCS.PHASECHK.TRANS64 P0, [R0+URZ], R3 ;  /* 0x00000003000085a7 */ /* 0x000ee400080010ff */
[----:B---3--:R-:W-:Y:S05]  /*9070*/  @!P0 BRA `(.L_x_234) ;  /* 0xfffffffc00f08947 */ /* 0x008fea000383ffff */
[----:B------:R-:W-:Y:S05]  /*9080*/  BRA `(.L_x_235) ;  /* 0xffffffb000787947 */ /* 0x000fea000383ffff */
.L_x_85:
[----:B------:R-:W-:-:S07]  /*9090*/  MOV R0, UR5 ;  /* 0x0000000500007c02 */ /* 0x000fce0008000f00 */
.L_x_236:
[----:B-1----:R1:W3:Y:S02]  /*90a0*/  SYNCS.PHASECHK.TRANS64.TRYWAIT P0, [R0+URZ], R3 ;  /* 0x00000003000075a7 */ /* 0x0022e400080011ff */
[----:B---3--:R-:W-:Y:S05]  /*90b0*/  @!P0 NANOSLEEP.SYNCS 0x989680 ;  /* 0x009896800000895d */ /* 0x008fea0003900000 */
[----:B------:R-:W3:Y:S02]  /*90c0*/  @!P0 SYNCS.PHASECHK.TRANS64 P0, [R0+URZ], R3 ;  /* 0x00000003000085a7 */ /* 0x000ee400080010ff */
[----:B---3--:R-:W-:Y:S05]  /*90d0*/  @!P0 BRA `(.L_x_236) ;  /* 0xfffffffc00f08947 */ /* 0x008fea000383ffff */
[----:B------:R-:W-:Y:S05]  /*90e0*/  BRA `(.L_x_237) ;  /* 0xffffffb000847947 */ /* 0x000fea000383ffff */
.L_x_86:
[----:B------:R-:W-:-:S07]  /*90f0*/  MOV R0, UR5 ;  /* 0x0000000500007c02 */ /* 0x000fce0008000f00 */
.L_x_238:
[----:B-1----:R1:W3:Y:S02]  /*9100*/  SYNCS.PHASECHK.TRANS64.TRYWAIT P0, [R0+URZ], R3 ;  /* 0x00000003000075a7 */ /* 0x0022e400080011ff */
[----:B---3--:R-:W-:Y:S05]  /*9110*/  @!P0 NANOSLEEP.SYNCS 0x989680 ;  /* 0x009896800000895d */ /* 0x008fea0003900000 */
[----:B------:R-:W3:Y:S02]  /*9120*/  @!P0 SYNCS.PHASECHK.TRANS64 P0, [R0+URZ], R3 ;  /* 0x00000003000085a7 */ /* 0x000ee400080010ff */
[----:B---3--:R-:W-:Y:S05]  /*9130*/  @!P0 BRA `(.L_x_238) ;  /* 0xfffffffc00f08947 */ /* 0x008fea000383ffff */
[----:B------:R-:W-:Y:S05]  /*9140*/  BRA `(.L_x_239) ;  /* 0xffffffb000907947 */ /* 0x000fea000383ffff */
.L_x_89:
[----:B--2---:R2:W3:Y:S02]  /*9150*/  SYNCS.PHASECHK.TRANS64.TRYWAIT P0, [R2+URZ+0x350], R5 ;  /* 0x00035005020075a7 */ /* 0x0044e400080011ff */
[----:B---3--:R-:W-:Y:S05]  /*9160*/  @!P0 NANOSLEEP.SYNCS 0x989680 ;  /* 0x009896800000895d */ /* 0x008fea0003900000 */
[----:B------:R-:W3:Y:S02]  /*9170*/  @!P0 SYNCS.PHASECHK.TRANS64 P0, [R2+URZ+0x350], R5 ;  /* 0x00035005020085a7 */ /* 0x000ee400080010ff */
[----:B---3--:R-:W-:Y:S05]  /*9180*/  @!P0 BRA `(.L_x_89) ;  /* 0xfffffffc00f08947 */ /* 0x008fea000383ffff */
[----:B------:R-:W-:Y:S05]  /*9190*/  BRA `(.L_x_240) ;  /* 0xffffffb000f47947 */ /* 0x000fea000383ffff */
.L_x_90:
[----:B------:R-:W-:-:S07]  /*91a0*/  MOV R2, UR4 ;  /* 0x0000000400027c02 */ /* 0x000fce0008000f00 */
.L_x_241:
[----:B--2---:R2:W3:Y:S02]  /*91b0*/  SYNCS.PHASECHK.TRANS64.TRYWAIT P0, [R2+URZ+0x300], R5 ;  /* 0x00030005020075a7 */ /* 0x0044e400080011ff */
[----:B---3--:R-:W-:Y:S05]  /*91c0*/  @!P0 NANOSLEEP.SYNCS 0x989680 ;  /* 0x009896800000895d */ /* 0x008fea0003900000 */
[----:B------:R-:W3:Y:S02]  /*91d0*/  @!P0 SYNCS.PHASECHK.TRANS64 P0, [R2+URZ+0x300], R5 ;  /* 0x00030005020085a7 */ /* 0x000ee400080010ff */
[----:B---3--:R-:W-:Y:S05]  /*91e0*/  @!P0 BRA `(.L_x_241) ;  /* 0xfffffffc00f08947 */ /* 0x008fea000383ffff */
[----:B------:R-:W-:Y:S05]  /*91f0*/  BRA `(.L_x_242) ;  /* 0xffffffb400047947 */ /* 0x000fea000383ffff */
.L_x_91:
[----:B--2---:R2:W3:Y:S02]  /*9200*/  SYNCS.PHASECHK.TRANS64.TRYWAIT P1, [R2+URZ+0x2f0], R5 ;  /* 0x0002f005020075a7 */ /* 0x0044e400080211ff */
[----:B---3--:R-:W-:Y:S05]  /*9210*/  @!P1 NANOSLEEP.SYNCS 0x989680 ;  /* 0x009896800000995d */ /* 0x008fea0003900000 */
[----:B------:R-:W3:Y:S02]  /*9220*/  @!P1 SYNCS.PHASECHK.TRANS64 P1, [R2+URZ+0x2f0], R5 ;  /* 0x0002f005020095a7 */ /* 0x000ee400080210ff */
[----:B---3--:R-:W-:Y:S05]  /*9230*/  @!P1 BRA `(.L_x_91) ;  /* 0xfffffffc00f09947 */ /* 0x008fea000383ffff */
[----:B------:R-:W-:Y:S05]  /*9240*/  BRA `(.L_x_243) ;  /* 0xffffffb400347947 */ /* 0x000fea000383ffff */
.L_x_94:
[----:B------:R-:W-:-:S07]  /*9250*/  MOV R0, UR4 ;  /* 0x0000000400007c02 */ /* 0x000fce0008000f00 */
.L_x_244:
[----:B--2---:R2:W3:Y:S02]  /*9260*/  SYNCS.PHASECHK.TRANS64.TRYWAIT P0, [R0+URZ+0x300], R3 ;  /* 0x00030003000075a7 */ /* 0x0044e400080011ff */
[----:B---3--:R-:W-:Y:S05]  /*9270*/  @!P0 NANOSLEEP.SYNCS 0x989680 ;  /* 0x009896800000895d */ /* 0x008fea0003900000 */
[----:B------:R-:W3:Y:S02]  /*9280*/  @!P0 SYNCS.PHASECHK.TRANS64 P0, [R0+URZ+0x300], R3 ;  /* 0x00030003000085a7 */ /* 0x000ee400080010ff */
[----:B---3--:R-:W-:Y:S05]  /*9290*/  @!P0 BRA `(.L_x_244) ;  /* 0xfffffffc00f08947 */ /* 0x008fea000383ffff */
[----:B------:R-:W-:Y:S05]  /*92a0*/  BRA `(.L_x_93) ;  /* 0xffffffb400887947 */ /* 0x000fea000383ffff */
.L_x_101:
[----:B-1----:R1:W2:Y:S02]  /*92b0*/  SYNCS.PHASECHK.TRANS64.TRYWAIT P1, [R0+URZ+0x2f0], R5 ;  /* 0x0002f005000075a7 */ /* 0x0022a400080211ff */
[----:B--2---:R-:W-:Y:S05]  /*92c0*/  @!P1 NANOSLEEP.SYNCS 0x989680 ;  /* 0x009896800000995d */ /* 0x004fea0003900000 */
[----:B------:R-:W2:Y:S02]  /*92d0*/  @!P1 SYNCS.PHASECHK.TRANS64 P1, [R0+URZ+0x2f0], R5 ;  /* 0x0002f005000095a7 */ /* 0x000ea400080210ff */
[----:B--2---:R-:W-:Y:S05]  /*92e0*/  @!P1 BRA `(.L_x_101) ;  /* 0xfffffffc00f09947 */ /* 0x004fea000383ffff */
[----:B------:R-:W-:Y:S05]  /*92f0*/  BRA `(.L_x_245) ;  /* 0xffffffb800f07947 */ /* 0x000fea000383ffff */
.L_x_102:
[----:B------:R-:W-:-:S07]  /*9300*/  MOV R3, UR23 ;  /* 0x0000001700037c02 */ /* 0x000fce0008000f00 */
.L_x_246:
[----:B-1----:R1:W2:Y:S02]  /*9310*/  SYNCS.PHASECHK.TRANS64.TRYWAIT P0, [R3+URZ+0x330], R0 ;  /* 0x00033000030075a7 */ /* 0x0022a400080011ff */
[----:B--2---:R-:W-:Y:S05]  /*9320*/  @!P0 NANOSLEEP.SYNCS 0x989680 ;  /* 0x009896800000895d */ /* 0x004fea0003900000 */
[----:B------:R-:W2:Y:S02]  /*9330*/  @!P0 SYNCS.PHASECHK.TRANS64 P0, [R3+URZ+0x330], R0 ;  /* 0x00033000030085a7 */ /* 0x000ea400080010ff */
[----:B--2---:R-:W-:Y:S05]  /*9340*/  @!P0 BRA `(.L_x_246) ;  /* 0xfffffffc00f08947 */ /* 0x004fea000383ffff */
[----:B------:R-:W-:Y:S05]  /*9350*/  BRA `(.L_x_247) ;  /* 0xffffffbc00407947 */ /* 0x000fea000383ffff */
.L_x_105:
[----:B------:R-:W-:Y:S07]  /*9360*/  MOV R0, UR5 ;  /* 0x0000000500007c02 */ /* 0x000fee0008000f00 */
.L_x_248:
[----:B-1----:R1:W2:Y:S02]  /*9370*/  SYNCS.PHASECHK.TRANS64.TRYWAIT P0, [R0+URZ], R3 ;  /* 0x00000003000075a7 */ /* 0x0022a400080011ff */
[----:B--2---:R-:W-:Y:S05]  /*9380*/  @!P0 NANOSLEEP.SYNCS 0x989680 ;  /* 0x009896800000895d */ /* 0x004fea0003900000 */
[----:B------:R-:W2:Y:S02]  /*9390*/  @!P0 SYNCS.PHASECHK.TRANS64 P0, [R0+URZ], R3 ;  /* 0x00000003000085a7 */ /* 0x000ea400080010ff */
[----:B--2---:R-:W-:Y:S05]  /*93a0*/  @!P0 BRA `(.L_x_248) ;  /* 0xfffffffc00f08947 */ /* 0x004fea000383ffff */
[----:B------:R-:W-:Y:S05]  /*93b0*/  BRA `(.L_x_104) ;  /* 0xffffffbc005c7947 */ /* 0x000fea000383ffff */
.L_x_108:
[----:B------:R-:W-:-:S07]  /*93c0*/  MOV R0, UR4 ;  /* 0x0000000400007c02 */ /* 0x000fce0008000f00 */
.L_x_249:
[----:B--2---:R2:W4:Y:S02]  /*93d0*/  SYNCS.PHASECHK.TRANS64.TRYWAIT P0, [R0+URZ], R3 ;  /* 0x00000003000075a7 */ /* 0x00452400080011ff */
[----:B----4-:R-:W-:Y:S05]  /*93e0*/  @!P0 NANOSLEEP.SYNCS 0x989680 ;  /* 0x009896800000895d */ /* 0x010fea0003900000 */
[----:B------:R-:W4:Y:S02]  /*93f0*/  @!P0 SYNCS.PHASECHK.TRANS64 P0, [R0+URZ], R3 ;  /* 0x00000003000085a7 */ /* 0x000f2400080010ff */
[----:B----4-:R-:W-:Y:S05]  /*9400*/  @!P0 BRA `(.L_x_249) ;  /* 0xfffffffc00f08947 */ /* 0x010fea000383ffff */
[----:B------:R-:W-:Y:S05]  /*9410*/  BRA `(.L_x_250) ;  /* 0xffffffc000107947 */ /* 0x000fea000383ffff */
.L_x_109:
[----:B------:R-:W-:-:S07]  /*9420*/  MOV R0, UR5 ;  /* 0x0000000500007c02 */ /* 0x000fce0008000f00 */
.L_x_251:
[----:B-1----:R1:W2:Y:S02]  /*9430*/  SYNCS.PHASECHK.TRANS64.TRYWAIT P0, [R0+URZ], R3 ;  /* 0x00000003000075a7 */ /* 0x0022a400080011ff */
[----:B--2---:R-:W-:Y:S05]  /*9440*/  @!P0 NANOSLEEP.SYNCS 0x989680 ;  /* 0x009896800000895d */ /* 0x004fea0003900000 */
[----:B------:R-:W2:Y:S02]  /*9450*/  @!P0 SYNCS.PHASECHK.TRANS64 P0, [R0+URZ], R3 ;  /* 0x00000003000085a7 */ /* 0x000ea400080010ff */
[----:B--2---:R-:W-:Y:S05]  /*9460*/  @!P0 BRA `(.L_x_251) ;  /* 0xfffffffc00f08947 */ /* 0x004fea000383ffff */
[----:B------:R-:W-:Y:S05]  /*9470*/  BRA `(.L_x_252) ;  /* 0xffffffc0001c7947 */ /* 0x000fea000383ffff */
.L_x_110:
[----:B------:R-:W-:-:S07]  /*9480*/  MOV R0, UR5 ;  /* 0x0000000500007c02 */ /* 0x000fce0008000f00 */
.L_x_253:
[----:B-1----:R1:W2:Y:S02]  /*9490*/  SYNCS.PHASECHK.TRANS64.TRYWAIT P0, [R0+URZ], R3 ;  /* 0x00000003000075a7 */ /* 0x0022a400080011ff */
[----:B--2---:R-:W-:Y:S05]  /*94a0*/  @!P0 NANOSLEEP.SYNCS 0x989680 ;  /* 0x009896800000895d */ /* 0x004fea0003900000 */
[----:B------:R-:W2:Y:S02]  /*94b0*/  @!P0 SYNCS.PHASECHK.TRANS64 P0, [R0+URZ], R3 ;  /* 0x00000003000085a7 */ /* 0x000ea400080010ff */
[----:B--2---:R-:W-:Y:S05]  /*94c0*/  @!P0 BRA `(.L_x_253) ;  /* 0xfffffffc00f08947 */ /* 0x004fea000383ffff */
[----:B------:R-:W-:Y:S05]  /*94d0*/  BRA `(.L_x_254) ;  /* 0xffffffc000287947 */ /* 0x000fea000383ffff */
.L_x_111:
[----:B------:R-:W-:-:S07]  /*94e0*/  MOV R0, UR4 ;  /* 0x0000000400007c02 */ /* 0x000fce0008000f00 */
.L_x_255:
[----:B-1----:R1:W2:Y:S02]  /*94f0*/  SYNCS.PHASECHK.TRANS64.TRYWAIT P0, [R0+URZ], R3 ;  /* 0x00000003000075a7 */ /* 0x0022a400080011ff */
[----:B--2---:R-:W-:Y:S05]  /*9500*/  @!P0 NANOSLEEP.SYNCS 0x989680 ;  /* 0x009896800000895d */ /* 0x004fea0003900000 */
[----:B------:R-:W2:Y:S02]  /*9510*/  @!P0 SYNCS.PHASECHK.TRANS64 P0, [R0+URZ], R3 ;  /* 0x00000003000085a7 */ /* 0x000ea400080010ff */
[----:B--2---:R-:W-:Y:S05]  /*9520*/  @!P0 BRA `(.L_x_255) ;  /* 0xfffffffc00f08947 */ /* 0x004fea000383ffff */
[----:B------:R-:W-:Y:S05]  /*9530*/  BRA `(.L_x_256) ;  /* 0xffffffc000347947 */ /* 0x000fea000383ffff */
.L_x_116:
[----:B--2---:R2:W3:Y:S02]  /*9540*/  SYNCS.PHASECHK.TRANS64.TRYWAIT P0, [R3+URZ+0x2f0], R0 ;  /* 0x0002f000030075a7 */ /* 0x0044e400080011ff */
[----:B---3--:R-:W-:Y:S05]  /*9550*/  @!P0 NANOSLEEP.SYNCS 0x989680 ;  /* 0x009896800000895d */ /* 0x008fea0003900000 */
[----:B------:R-:W3:Y:S02]  /*9560*/  @!P0 SYNCS.PHASECHK.TRANS64 P0, [R3+URZ+0x2f0], R0 ;  /* 0x0002f000030085a7 */ /* 0x000ee400080010ff */
[----:B---3--:R-:W-:Y:S05]  /*9570*/  @!P0 BRA `(.L_x_116) ;  /* 0xfffffffc00f08947 */ /* 0x008fea000383ffff */
[----:B------:R-:W-:Y:S05]  /*9580*/  BRA `(.L_x_257) ;  /* 0xffffffc4005c7947 */ /* 0x000fea000383ffff */
.L_x_119:
[----:B------:R-:W-:Y:S07]  /*9590*/  MOV R0, UR24 ;  /* 0x0000001800007c02 */ /* 0x000fee0008000f00 */
.L_x_258:
[----:B--2---:R2:W3:Y:S02]  /*95a0*/  SYNCS.PHASECHK.TRANS64.TRYWAIT P1, [R0+URZ+0x2e8], R3 ;  /* 0x0002e803000075a7 */ /* 0x0044e400080211ff */
[----:B---3--:R-:W-:Y:S05]  /*95b0*/  @!P1 NANOSLEEP.SYNCS 0x989680 ;  /* 0x009896800000995d */ /* 0x008fea0003900000 */
[----:B------:R-:W3:Y:S02]  /*95c0*/  @!P1 SYNCS.PHASECHK.TRANS64 P1, [R0+URZ+0x2e8], R3 ;  /* 0x0002e803000095a7 */ /* 0x000ee400080210ff */
[----:B---3--:R-:W-:Y:S05]  /*95d0*/  @!P1 BRA `(.L_x_258) ;  /* 0xfffffffc00f09947 */ /* 0x008fea000383ffff */
[----:B------:R-:W-:Y:S05]  /*95e0*/  BRA `(.L_x_118) ;  /* 0xffffffc800cc7947 */ /* 0x000fea000383ffff */
.L_x_122:
[----:B------:R-:W-:Y:S07]  /*95f0*/  MOV R3, UR4 ;  /* 0x0000000400037c02 */ /* 0x000fee0008000f00 */
.L_x_259:
[----:B--2---:R2:W3:Y:S02]  /*9600*/  SYNCS.PHASECHK.TRANS64.TRYWAIT P0, [R3+URZ+0x2d0], R0 ;  /* 0x0002d000030075a7 */ /* 0x0044e400080011ff */
[----:B---3--:R-:W-:Y:S05]  /*9610*/  @!P0 NANOSLEEP.SYNCS 0x989680 ;  /* 0x009896800000895d */ /* 0x008fea0003900000 */
[----:B------:R-:W3:Y:S02]  /*9620*/  @!P0 SYNCS.PHASECHK.TRANS64 P0, [R3+URZ+0x2d0], R0 ;  /* 0x0002d000030085a7 */ /* 0x000ee400080010ff */
[----:B---3--:R-:W-:Y:S05]  /*9630*/  @!P0 BRA `(.L_x_259) ;  /* 0xfffffffc00f08947 */ /* 0x008fea000383ffff */
[----:B------:R-:W-:Y:S05]  /*9640*/  BRA `(.L_x_260) ;  /* 0xffffffcc00287947 */ /* 0x000fea000383ffff */
.L_x_124:
[----:B------:R-:W-:-:S07]  /*9650*/  MOV R0, UR4 ;  /* 0x0000000400007c02 */ /* 0x000fce0008000f00 */
.L_x_261:
[----:B---3--:R3:W4:Y:S02]  /*9660*/  SYNCS.PHASECHK.TRANS64.TRYWAIT P0, [R0+URZ], R3 ;  /* 0x00000003000075a7 */ /* 0x00872400080011ff */
[----:B----4-:R-:W-:Y:S05]  /*9670*/  @!P0 NANOSLEEP.SYNCS 0x989680 ;  /* 0x009896800000895d */ /* 0x010fea0003900000 */
[----:B------:R-:W4:Y:S02]  /*9680*/  @!P0 SYNCS.PHASECHK.TRANS64 P0, [R0+URZ], R3 ;  /* 0x00000003000085a7 */ /* 0x000f2400080010ff */
[----:B----4-:R-:W-:Y:S05]  /*9690*/  @!P0 BRA `(.L_x_261) ;  /* 0xfffffffc00f08947 */ /* 0x010fea000383ffff */
[----:B------:R-:W-:Y:S05]  /*96a0*/  BRA `(.L_x_262) ;  /* 0xffffffcc00c07947 */ /* 0x000fea000383ffff */
.L_x_126:
[----:B--2---:R2:W3:Y:S02]  /*96b0*/  SYNCS.PHASECHK.TRANS64.TRYWAIT P0, [R8+URZ+0x2f0], R3 ;  /* 0x0002f003080075a7 */ /* 0x0044e400080011ff */
[----:B---3--:R-:W-:Y:S05]  /*96c0*/  @!P0 NANOSLEEP.SYNCS 0x989680 ;  /* 0x009896800000895d */ /* 0x008fea0003900000 */
[----:B------:R-:W3:Y:S02]  /*96d0*/  @!P0 SYNCS.PHASECHK.TRANS64 P0, [R8+URZ+0x2f0], R3 ;  /* 0x0002f003080085a7 */ /* 0x000ee400080010ff */
[----:B---3--:R-:W-:Y:S05]  /*96e0*/  @!P0 BRA `(.L_x_126) ;  /* 0xfffffffc00f08947 */ /* 0x008fea000383ffff */
[----:B------:R-:W-:Y:S05]  /*96f0*/  BRA `(.L_x_263) ;  /* 0xffffffd000a07947 */ /* 0x000fea000383ffff */
.L_x_136:
[----:B-1----:R1:W2:Y:S02]  /*9700*/  SYNCS.PHASECHK.TRANS64.TRYWAIT P1, [R0+URZ+0x2c0], R3 ;  /* 0x0002c003000075a7 */ /* 0x0022a400080211ff */
[----:B--2---:R-:W-:Y:S05]  /*9710*/  @!P1 NANOSLEEP.SYNCS 0x989680 ;  /* 0x009896800000995d */ /* 0x004fea0003900000 */
[----:B------:R-:W2:Y:S02]  /*9720*/  @!P1 SYNCS.PHASECHK.TRANS64 P1, [R0+URZ+0x2c0], R3 ;  /* 0x0002c003000095a7 */ /* 0x000ea400080210ff */
[----:B--2---:R-:W-:Y:S05]  /*9730*/  @!P1 BRA `(.L_x_136) ;  /* 0xfffffffc00f09947 */ /* 0x004fea000383ffff */
[----:B------:R-:W-:Y:S05]  /*9740*/  BRA `(.L_x_135) ;  /* 0xffffffdc00dc7947 */ /* 0x000fea000383ffff */
.L_x_138:
[----:B-1----:R1:W3:Y:S02]  /*9750*/  SYNCS.PHASECHK.TRANS64.TRYWAIT P1, [R36+URZ+0x310], R7 ;  /* 0x00031007240075a7 */ /* 0x0022e400080211ff */
[----:B---3--:R-:W-:Y:S05]  /*9760*/  @!P1 NANOSLEEP.SYNCS 0x989680 ;  /* 0x009896800000995d */ /* 0x008fea0003900000 */
[----:B------:R-:W3:Y:S02]  /*9770*/  @!P1 SYNCS.PHASECHK.TRANS64 P1, [R36+URZ+0x310], R7 ;  /* 0x00031007240095a7 */ /* 0x000ee400080210ff */
[----:B---3--:R-:W-:Y:S05]  /*9780*/  @!P1 BRA `(.L_x_138) ;  /* 0xfffffffc00f09947 */ /* 0x008fea000383ffff */
[----:B------:R-:W-:Y:S05]  /*9790*/  BRA `(.L_x_137) ;  /* 0xffffffdc00f47947 */ /* 0x000fea000383ffff */
        .weak           $__internal_0_$__cuda_sm10x_tcgen05_guardrail_trap_col_being_dealloced_not_returned_by_alloc
        .type           $__internal_0_$__cuda_sm10x_tcgen05_guardrail_trap_col_being_dealloced_not_returned_by_alloc,@function
        .size           $__internal_0_$__cuda_sm10x_tcgen05_guardrail_trap_col_being_dealloced_not_returned_by_alloc,($__internal_1_$__cuda_sm10x_tcgen05_guardrail_trap_phase_invalid_during_alloc - $__internal_0_$__cuda_sm10x_tcgen05_guardrail_trap_col_being_dealloced_not_returned_by_alloc)
$__internal_0_$__cuda_sm10x_tcgen05_guardrail_trap_col_being_dealloced_not_returned_by_alloc:
[----:B------:R-:W-:Y:S05]  /*97a0*/  BPT.TRAP 0x1 ;  /* 0x000000040000795c */ /* 0x000fea0000300000 */
[----:B------:R-:W-:-:S04]  /*97b0*/  HFMA2 R3, -RZ, RZ, 0, 0 ;  /* 0x00000000ff037431 */ /* 0x000fc800000001ff */
[----:B------:R-:W-:Y:S05]  /*97c0*/  RET.REL.NODEC R2 `(_ZN7cutlass13device_kernelINS_4gemm6kernel13GemmUniversalIN4cute5tupleIJiiiiEEENS1_10collective13CollectiveMmaINS1_35MainloopSm100TmaUmmaWarpSpecializedILi44ELi2ELi4ENS5_IJNS4_1CILi2EEENSA_ILi1EEESC_EEEEENS5_IJNSA_ILi64EEENSA_ILi16EEENSA_ILi32EEEEEENS_10bfloat16_tENS5_IJlSC_lEEESJ_SK_NS4_8TiledMMAINS4_8MMA_AtomIJNS4_20SM100_MMA_F16BF16_SSISJ_SJ_fLi64ELi16ELNS4_4UMMA5MajorE0ELSP_0ELNSO_7ScaleInE0ELSQ_0EEEEEENS4_6LayoutINS5_IJSC_SC_SC_EEENS5_IJNSA_ILi0EEESV_SV_EEEEENS5_IJNS4_10UnderscoreESY_SY_EEEEENS4_13SM90_TMA_LOADENS4_14ComposedLayoutINS4_7SwizzleILi2ELi4ELi3EEENS4_18smem_ptr_flag_bitsILi16EEENST_INS5_IJNSA_ILi8EEESH_EEENS5_IJSH_SC_EEEEEEEvNS4_8identityENS4_23SM90_TMA_LOAD_MULTICASTES1B_vS1C_EENS_8epilogue10collective18CollectiveEpilogueINS1F_23Sm100TmaWarpSpecializedILi2ELi1ELi8ELb1ELb0EEEJSI_NS5_IJNST_ISF_SC_EENST_ISG_SC_EEEEESJ_SK_SJ_SK_NS1F_6fusion15FusionCallbacksIS1J_NS1N_17LinearCombinationISJ_fSJ_fLNS_15FloatRoundStyleE2EEESI_S1M_JEEENS4_5SM1004TMEM4LOAD26SM100_TMEM_LOAD_16dp256b2xES11_NS12_INS13_ILi1ELi4ELi3EEES16_NST_INS5_IJS17_SG_EEENS5_IJSG_SC_EEEEEEENS4_17SM75_U32x4_LDSM_NENS4_14SM90_TMA_STOREES21_NS4_17SM90_U32x4_STSM_NENS4_39AutoVectorizingCopyWithAssumedAlignmentILi128EEEEEEvvEEEEvNT_6ParamsE) ;  /* 0xffffff68020c7950 */ /* 0x000fea0003c3ffff */
        .weak           $__internal_1_$__cuda_sm10x_tcgen05_guardrail_trap_phase_invalid_during_alloc
        .type           $__internal_1_$__cuda_sm10x_tcgen05_guardrail_trap_phase_invalid_during_alloc,@function
        .size           $__internal_1_$__cuda_sm10x_tcgen05_guardrail_trap_phase_invalid_during_alloc,($__internal_2_$__cuda_sm10x_tcgen05_guardrail_trap_unallocated_columns_being_dealloced - $__internal_1_$__cuda_sm10x_tcgen05_guardrail_trap_phase_invalid_during_alloc)
$__internal_1_$__cuda_sm10x_tcgen05_guardrail_trap_phase_invalid_during_alloc:
[----:B------:R-:W-:Y:S05]  /*97d0*/  BPT.TRAP 0x1 ;  /* 0x000000040000795c */ /* 0x000fea0000300000 */
[----:B------:R-:W-:-:S04]  /*97e0*/  MOV R5, 0x0 ;  /* 0x0000000000057802 */ /* 0x000fc80000000f00 */
[----:B------:R-:W-:Y:S05]  /*97f0*/  RET.REL.NODEC R4 `(_ZN7cutlass13device_kernelINS_4gemm6kernel13GemmUniversalIN4cute5tupleIJiiiiEEENS1_10collective13CollectiveMmaINS1_35MainloopSm100TmaUmmaWarpSpecializedILi44ELi2ELi4ENS5_IJNS4_1CILi2EEENSA_ILi1EEESC_EEEEENS5_IJNSA_ILi64EEENSA_ILi16EEENSA_ILi32EEEEEENS_10bfloat16_tENS5_IJlSC_lEEESJ_SK_NS4_8TiledMMAINS4_8MMA_AtomIJNS4_20SM100_MMA_F16BF16_SSISJ_SJ_fLi64ELi16ELNS4_4UMMA5MajorE0ELSP_0ELNSO_7ScaleInE0ELSQ_0EEEEEENS4_6LayoutINS5_IJSC_SC_SC_EEENS5_IJNSA_ILi0EEESV_SV_EEEEENS5_IJNS4_10UnderscoreESY_SY_EEEEENS4_13SM90_TMA_LOADENS4_14ComposedLayoutINS4_7SwizzleILi2ELi4ELi3EEENS4_18smem_ptr_flag_bitsILi16EEENST_INS5_IJNSA_ILi8EEESH_EEENS5_IJSH_SC_EEEEEEEvNS4_8identityENS4_23SM90_TMA_LOAD_MULTICASTES1B_vS1C_EENS_8epilogue10collective18CollectiveEpilogueINS1F_23Sm100TmaWarpSpecializedILi2ELi1ELi8ELb1ELb0EEEJSI_NS5_IJNST_ISF_SC_EENST_ISG_SC_EEEEESJ_SK_SJ_SK_NS1F_6fusion15FusionCallbacksIS1J_NS1N_17LinearCombinationISJ_fSJ_fLNS_15FloatRoundStyleE2EEESI_S1M_JEEENS4_5SM1004TMEM4LOAD26SM100_TMEM_LOAD_16dp256b2xES11_NS12_INS13_ILi1ELi4ELi3EEES16_NST_INS5_IJS17_SG_EEENS5_IJSG_SC_EEEEEEENS4_17SM75_U32x4_LDSM_NENS4_14SM90_TMA_STOREES21_NS4_17SM90_U32x4_STSM_NENS4_39AutoVectorizingCopyWithAssumedAlignmentILi128EEEEEEvvEEEEvNT_6ParamsE) ;  /* 0xffffff6804007950 */ /* 0x000fea0003c3ffff */
        .weak           $__internal_2_$__cuda_sm10x_tcgen05_guardrail_trap_unallocated_columns_being_dealloced
        .type           $__internal_2_$__cuda_sm10x_tcgen05_guardrail_trap_unallocated_columns_being_dealloced,@function
        .size           $__internal_2_$__cuda_sm10x_tcgen05_guardrail_trap_unallocated_columns_being_dealloced,(.L_x_265 - $__internal_2_$__cuda_sm10x_tcgen05_guardrail_trap_unallocated_columns_being_dealloced)
$__internal_2_$__cuda_sm10x_tcgen05_guardrail_trap_unallocated_columns_being_dealloced:
[----:B------:R-:W-:Y:S05]  /*9800*/  BPT.TRAP 0x1 ;  /* 0x000000040000795c */ /* 0x000fea0000300000 */
[----:B------:R-:W-:-:S04]  /*9810*/  HFMA2 R3, -RZ, RZ, 0, 0 ;  /* 0x00000000ff037431 */ /* 0x000fc800000001ff */
[----:B------:R-:W-:Y:S05]  /*9820*/  RET.REL.NODEC R2 `(_ZN7cutlass13device_kernelINS_4gemm6kernel13GemmUniversalIN4cute5tupleIJiiiiEEENS1_10collective13CollectiveMmaINS1_35MainloopSm100TmaUmmaWarpSpecializedILi44ELi2ELi4ENS5_IJNS4_1CILi2EEENSA_ILi1EEESC_EEEEENS5_IJNSA_ILi64EEENSA_ILi16EEENSA_ILi32EEEEEENS_10bfloat16_tENS5_IJlSC_lEEESJ_SK_NS4_8TiledMMAINS4_8MMA_AtomIJNS4_20SM100_MMA_F16BF16_SSISJ_SJ_fLi64ELi16ELNS4_4UMMA5MajorE0ELSP_0ELNSO_7ScaleInE0ELSQ_0EEEEEENS4_6LayoutINS5_IJSC_SC_SC_EEENS5_IJNSA_ILi0EEESV_SV_EEEEENS5_IJNS4_10UnderscoreESY_SY_EEEEENS4_13SM90_TMA_LOADENS4_14ComposedLayoutINS4_7SwizzleILi2ELi4ELi3EEENS4_18smem_ptr_flag_bitsILi16EEENST_INS5_IJNSA_ILi8EEESH_EEENS5_IJSH_SC_EEEEEEEvNS4_8identityENS4_23SM90_TMA_LOAD_MULTICASTES1B_vS1C_EENS_8epilogue10collective18CollectiveEpilogueINS1F_23Sm100TmaWarpSpecializedILi2ELi1ELi8ELb1ELb0EEEJSI_NS5_IJNST_ISF_SC_EENST_ISG_SC_EEEEESJ_SK_SJ_SK_NS1F_6fusion15FusionCallbacksIS1J_NS1N_17LinearCombinationISJ_fSJ_fLNS_15FloatRoundStyleE2EEESI_S1M_JEEENS4_5SM1004TMEM4LOAD26SM100_TMEM_LOAD_16dp256b2xES11_NS12_INS13_ILi1ELi4ELi3EEES16_NST_INS5_IJS17_SG_EEENS5_IJSG_SC_EEEEEEENS4_17SM75_U32x4_LDSM_NENS4_14SM90_TMA_STOREES21_NS4_17SM90_U32x4_STSM_NENS4_39AutoVectorizingCopyWithAssumedAlignmentILi128EEEEEEvvEEEEvNT_6ParamsE) ;  /* 0xffffff6402f47950 */ /* 0x000fea0003c3ffff */
.L_x_264:
[----:B------:R-:W-:-:S00]  /*9830*/  BRA `(.L_x_264) ;  /* 0xfffffffc00fc7947 */ /* 0x000fc0000383ffff */
[----:B------:R-:W-:-:S00]  /*9840*/  NOP ;  /* 0x0000000000007918 */ /* 0x000fc00000000000 */
        /* <DEDUP_REMOVED lines=11> */
.L_x_265:


//--------------------- .nv.global.init           --------------------------
	.section	.nv.global.init,"aw",@progbits
.nv.global.init:
	.type		$str$27,@object
	.size		$str$27,($str$28 - $str$27)
$str$27:
        /*0000*/ 	.byte	0x28, 0x61, 0x64, 0x64, 0x72, 0x65, 0x73, 0x73, 0x20, 0x26, 0x20, 0x6d, 0x61, 0x73, 0x6b, 0x29
        /*0010*/ 	.byte	0x20, 0x3d, 0x3d, 0x20, 0x30, 0x00
	.type		$str$28,@object
	.size		$str$28,($str$26 - $str$28)
$str$28:
        /*0016*/ 	.byte	0x2f, 0x74, 0x6d, 0x70, 0x2f, 0x63, 0x75, 0x74, 0x6c, 0x61, 0x73, 0x73, 0x5f, 0x73, 0x77, 0x65
        /*0026*/ 	.byte	0x65, 0x70, 0x5f, 0x73, 0x72, 0x63, 0x2f, 0x69, 0x6e, 0x63, 0x6c, 0x75, 0x64, 0x65, 0x2f, 0x63
        /*0036*/ 	.byte	0x75, 0x74, 0x65, 0x2f, 0x70, 0x6f, 0x69, 0x6e, 0x74, 0x65, 0x72, 0x5f, 0x66, 0x6c, 0x61, 0x67
        /*0046*/ 	.byte	0x67, 0x65, 0x64, 0x2e, 0x68, 0x70, 0x70, 0x00
	.type		$str$26,@object
	.size		$str$26,($str$25 - $str$26)
$str$26:
        /*004e*/ 	.byte	0x2f, 0x74, 0x6d, 0x70, 0x2f, 0x63, 0x75, 0x74, 0x6c, 0x61, 0x73, 0x73, 0x5f, 0x73, 0x77, 0x65
        /*005e*/ 	.byte	0x65, 0x70, 0x5f, 0x73, 0x72, 0x63, 0x2f, 0x69, 0x6e, 0x63, 0x6c, 0x75, 0x64, 0x65, 0x2f, 0x63
        /*006e*/ 	.byte	0x75, 0x74, 0x65, 0x2f, 0x61, 0x74, 0x6f, 0x6d, 0x2f, 0x63, 0x6f, 0x70, 0x79, 0x5f, 0x74, 0x72
        /*007e*/ 	.byte	0x61, 0x69, 0x74, 0x73, 0x5f, 0x73, 0x6d, 0x31, 0x30, 0x30, 0x2e, 0x68, 0x70, 0x70, 0x00
	.type		$str$25,@object
	.size		$str$25,(__unnamed_1 - $str$25)
$str$25:
        /*008d*/ 	.byte	0x28, 0x28, 0x75, 0x69, 0x6e, 0x74, 0x33, 0x32, 0x5f, 0x74, 0x28, 0x74, 0x68, 0x72, 0x65, 0x61
        /*009d*/ 	.byte	0x64, 0x49, 0x64, 0x78, 0x2e, 0x78, 0x29, 0x20, 0x2f, 0x20, 0x33, 0x32, 0x29, 0x20, 0x25, 0x20
        /*00ad*/ 	.byte	0x34, 0x29, 0x20, 0x3d, 0x3d, 0x20, 0x28, 0x28, 0x28, 0x74, 0x6d, 0x65, 0x6d, 0x5f, 0x61, 0x64
        /*00bd*/ 	.byte	0x64, 0x72, 0x20, 0x3e, 0x3e, 0x20, 0x31, 0x36, 0x29, 0x20, 0x2f, 0x20, 0x33, 0x32, 0x29, 0x20
        /*00cd*/ 	.byte	0x25, 0x20, 0x34, 0x29, 0x00
	.type		__unnamed_1,@object
	.size		__unnamed_1,(__unnamed_2 - __unnamed_1)
__unnamed_1:
        /*00d2*/ 	.byte	0x61, 0x75, 0x74, 0x6f, 0x20, 0x63, 0x75, 0x74, 0x65, 0x3a, 0x3a, 0x61, 0x73, 0x5f, 0x70, 0x6f
        /* <DEDUP_REMOVED lines=24> */
        /*0262*/ 	.byte	0x30, 0x32, 0x34, 0x3e, 0x3e, 0x3e, 0x3e, 0x5d, 0x00
	.type		__unnamed_2,@object
	.size		__unnamed_2,(.L_2 - __unnamed_2)
__unnamed_2:
        /* <DEDUP_REMOVED lines=42> */
        /*050b*/ 	.byte	0x3e, 0x5d, 0x00
.L_2:


//--------------------- .nv.shared._ZN7cutlass13device_kernelINS_4gemm6kernel13GemmUniversalIN4cute5tupleIJiiiiEEENS1_10collective13CollectiveMmaINS1_35MainloopSm100TmaUmmaWarpSpecializedILi44ELi2ELi4ENS5_IJNS4_1CILi2EEENSA_ILi1EEESC_EEEEENS5_IJNSA_ILi64EEENSA_ILi16EEENSA_ILi32EEEEEENS_10bfloat16_tENS5_IJlSC_lEEESJ_SK_NS4_8TiledMMAINS4_8MMA_AtomIJNS4_20SM100_MMA_F16BF16_SSISJ_SJ_fLi64ELi16ELNS4_4UMMA5MajorE0ELSP_0ELNSO_7ScaleInE0ELSQ_0EEEEEENS4_6LayoutINS5_IJSC_SC_SC_EEENS5_IJNSA_ILi0EEESV_SV_EEEEENS5_IJNS4_10UnderscoreESY_SY_EEEEENS4_13SM90_TMA_LOADENS4_14ComposedLayoutINS4_7SwizzleILi2ELi4ELi3EEENS4_18smem_ptr_flag_bitsILi16EEENST_INS5_IJNSA_ILi8EEESH_EEENS5_IJSH_SC_EEEEEEEvNS4_8identityENS4_23SM90_TMA_LOAD_MULTICASTES1B_vS1C_EENS_8epilogue10collective18CollectiveEpilogueINS1F_23Sm100TmaWarpSpecializedILi2ELi1ELi8ELb1ELb0EEEJSI_NS5_IJNST_ISF_SC_EENST_ISG_SC_EEEEESJ_SK_SJ_SK_NS1F_6fusion15FusionCallbacksIS1J_NS1N_17LinearCombinationISJ_fSJ_fLNS_15FloatRoundStyleE2EEESI_S1M_JEEENS4_5SM1004TMEM4LOAD26SM100_TMEM_LOAD_16dp256b2xES11_NS12_INS13_ILi1ELi4ELi3EEES16_NST_INS5_IJS17_SG_EEENS5_IJSG_SC_EEEEEEENS4_17SM75_U32x4_LDSM_NENS4_14SM90_TMA_STOREES21_NS4_17SM90_U32x4_STSM_NENS4_39AutoVectorizingCopyWithAssumedAlignmentILi128EEEEEEvvEEEEvNT_6ParamsE --------------------------
	.section	.nv.shared._ZN7cutlass13device_kernelINS_4gemm6kernel13GemmUniversalIN4cute5tupleIJiiiiEEENS1_10collective13CollectiveMmaINS1_35MainloopSm100TmaUmmaWarpSpecializedILi44ELi2ELi4ENS5_IJNS4_1CILi2EEENSA_ILi1EEESC_EEEEENS5_IJNSA_ILi64EEENSA_ILi16EEENSA_ILi32EEEEEENS_10bfloat16_tENS5_IJlSC_lEEESJ_SK_NS4_8TiledMMAINS4_8MMA_AtomIJNS4_20SM100_MMA_F16BF16_SSISJ_SJ_fLi64ELi16ELNS4_4UMMA5MajorE0ELSP_0ELNSO_7ScaleInE0ELSQ_0EEEEEENS4_6LayoutINS5_IJSC_SC_SC_EEENS5_IJNSA_ILi0EEESV_SV_EEEEENS5_IJNS4_10UnderscoreESY_SY_EEEEENS4_13SM90_TMA_LOADENS4_14ComposedLayoutINS4_7SwizzleILi2ELi4ELi3EEENS4_18smem_ptr_flag_bitsILi16EEENST_INS5_IJNSA_ILi8EEESH_EEENS5_IJSH_SC_EEEEEEEvNS4_8identityENS4_23SM90_TMA_LOAD_MULTICASTES1B_vS1C_EENS_8epilogue10collective18CollectiveEpilogueINS1F_23Sm100TmaWarpSpecializedILi2ELi1ELi8ELb1ELb0EEEJSI_NS5_IJNST_ISF_SC_EENST_ISG_SC_EEEEESJ_SK_SJ_SK_NS1F_6fusion15FusionCallbacksIS1J_NS1N_17LinearCombinationISJ_fSJ_fLNS_15FloatRoundStyleE2EEESI_S1M_JEEENS4_5SM1004TMEM4LOAD26SM100_TMEM_LOAD_16dp256b2xES11_NS12_INS13_ILi1ELi4ELi3EEES16_NST_INS5_IJS17_SG_EEENS5_IJSG_SC_EEEEEEENS4_17SM75_U32x4_LDSM_NENS4_14SM90_TMA_STOREES21_NS4_17SM90_U32x4_STSM_NENS4_39AutoVectorizingCopyWithAssumedAlignmentILi128EEEEEEvvEEEEvNT_6ParamsE,"aw",@nobits
	.sectionflags	@""
	.align	16
	.zero		1024


//--------------------- .nv.shared.reserved.0     --------------------------
	.section	.nv.shared.reserved.0,"aw",@nobits
	.weak		__nv_reservedSMEM_offset_0_alias
	.size		__nv_reservedSMEM_offset_0_alias, 0, 64
	.other		__nv_reservedSMEM_offset_0_alias,@"STO_CUDA_RESERVED_SHARED STV_DEFAULT"
__nv_reservedSMEM_offset_0_alias:
	.zero		0
.nv.shared.reserved.0:
	.zero		64
	.weak		__nv_reservedSMEM_tcgen05_partition
	.type		__nv_reservedSMEM_tcgen05_partition,@object
	.size		__nv_reservedSMEM_tcgen05_partition,(.L_0 - __nv_reservedSMEM_tcgen05_partition)
__nv_reservedSMEM_tcgen05_partition:
	.zero		32
.L_0:


//--------------------- .nv.global                --------------------------
	.section	.nv.global,"aw",@nobits
.nv.global:
	.type		_ZN40_INTERNAL_61c203e8_4_k_cu_39caf632_140344cute1_E,@object
	.size		_ZN40_INTERNAL_61c203e8_4_k_cu_39caf632_140344cute1_E,(_ZN40_INTERNAL_61c203e8_4_k_cu_39caf632_140344cuda3std3__45__cpo6cbeginE - _ZN40_INTERNAL_61c203e8_4_k_cu_39caf632_140344cute1_E)
_ZN40_INTERNAL_61c203e8_4_k_cu_39caf632_140344cute1_E:
	.zero		1
	.type		_ZN40_INTERNAL_61c203e8_4_k_cu_39caf632_140344cuda3std3__45__cpo6cbeginE,@object
	.size		_ZN40_INTERNAL_61c203e8_4_k_cu_39caf632_140344cuda3std3__45__cpo6cbeginE,(_ZN40_INTERNAL_61c203e8_4_k_cu_39caf632_140344cuda3std3__48in_placeE - _ZN40_INTERNAL_61c203e8_4_k_cu_39caf632_140344cuda3std3__45__cpo6cbeginE)
_ZN40_INTERNAL_61c203e8_4_k_cu_39caf632_140344cuda3std3__45__cpo6cbeginE:
	.zero		1
	.type		_ZN40_INTERNAL_61c203e8_4_k_cu_39caf632_140344cuda3std3__48in_placeE,@object
	.size		_ZN40_INTERNAL_61c203e8_4_k_cu_39caf632_140344cuda3std3__48in_placeE,(_ZN40_INTERNAL_61c203e8_4_k_cu_39caf632_140344cuda3std6ranges3__45__cpo9iter_moveE - _ZN40_INTERNAL_61c203e8_4_k_cu_39caf632_140344cuda3std3__48in_placeE)
_ZN40_INTERNAL_61c203e8_4_k_cu_39caf632_140344cuda3std3__48in_placeE:
	.zero		1
	.type		_ZN40_INTERNAL_61c203e8_4_k_cu_39caf632_140344cuda3std6ranges3__45__cpo9iter_moveE,@object
	.size		_ZN40_INTERNAL_61c203e8_4_k_cu_39caf632_140344cuda3std6ranges3__45__cpo9iter_moveE,(_ZN40_INTERNAL_61c203e8_4_k_cu_39caf632_140344cuda3std3__45__cpo5beginE - _ZN40_INTERNAL_61c203e8_4_k_cu_39caf632_140344cuda3std6ranges3__45__cpo9iter_moveE)
_ZN40_INTERNAL_61c203e8_4_k_cu_39caf632_140344cuda3std6ranges3__45__cpo9iter_moveE:
	.zero		1
	.type		_ZN40_INTERNAL_61c203e8_4_k_cu_39caf632_140344cuda3std3__45__cpo5beginE,@object
	.size		_ZN40_INTERNAL_61c203e8_4_k_cu_39caf632_140344cuda3std3__45__cpo5beginE,(_ZN40_INTERNAL_61c203e8_4_k_cu_39caf632_140344cuda3std3__442_GLOBAL__N__61c203e8_4_k_cu_39caf632_140346ignoreE - _ZN40_INTERNAL_61c203e8_4_k_cu_39caf632_140344cuda3std3__45__cpo5beginE)
_ZN40_INTERNAL_61c203e8_4_k_cu_39caf632_140344cuda3std3__45__cpo5beginE:
	.zero		1
	.type		_ZN40_INTERNAL_61c203e8_4_k_cu_39caf632_140344cuda3std3__442_GLOBAL__N__61c203e8_4_k_cu_39caf632_140346ignoreE,@object
	.size		_ZN40_INTERNAL_61c203e8_4_k_cu_39caf632_140344cuda3std3__442_GLOBAL__N__61c203e8_4_k_cu_39caf632_140346ignoreE,(_ZN40_INTERNAL_61c203e8_4_k_cu_39caf632_140344cute7productE - _ZN40_INTERNAL_61c203e8_4_k_cu_39caf632_140344cuda3std3__442_GLOBAL__N__61c203e8_4_k_cu_39caf632_140346ignoreE)
_ZN40_INTERNAL_61c203e8_4_k_cu_39caf632_140344cuda3std3__442_GLOBAL__N__61c203e8_4_k_cu_39caf632_140346ignoreE:
	.zero		1
	.type		_ZN40_INTERNAL_61c203e8_4_k_cu_39caf632_140344cute7productE,@object
	.size		_ZN40_INTERNAL_61c203e8_4_k_cu_39caf632_140344cute7productE,(_ZN40_INTERNAL_61c203e8_4_k_cu_39caf632_140344cuda3std3__45__cpo3endE - _ZN40_INTERNAL_61c203e8_4_k_cu_39caf632_140344cute7productE)
_ZN40_INTERNAL_61c203e8_4_k_cu_39caf632_140344cute7productE:
	.zero		1
	.type		_ZN40_INTERNAL_61c203e8_4_k_cu_39caf632_140344cuda3std3__45__cpo3endE,@object
	.size		_ZN40_INTERNAL_61c203e8_4_k_cu_39caf632_140344cuda3std3__45__cpo3endE,(_ZN40_INTERNAL_61c203e8_4_k_cu_39caf632_140344cuda3std3__419piecewise_constructE - _ZN40_INTERNAL_61c203e8_4_k_cu_39caf632_140344cuda3std3__45__cpo3endE)
_ZN40_INTERNAL_61c203e8_4_k_cu_39caf632_140344cuda3std3__45__cpo3endE:
	.zero		1
	.type		_ZN40_INTERNAL_61c203e8_4_k_cu_39caf632_140344cuda3std3__419piecewise_constructE,@object
	.size		_ZN40_INTERNAL_61c203e8_4_k_cu_39caf632_140344cuda3std3__419piecewise_constructE,(_ZN40_INTERNAL_61c203e8_4_k_cu_39caf632_140344cuda3std3__45__cpo4cendE - _ZN40_INTERNAL_61c203e8_4_k_cu_39caf632_140344cuda3std3__419piecewise_constructE)
_ZN40_INTERNAL_61c203e8_4_k_cu_39caf632_140344cuda3std3__419piecewise_constructE:
	.zero		1
	.type		_ZN40_INTERNAL_61c203e8_4_k_cu_39caf632_140344cuda3std3__45__cpo4cendE,@object
	.size		_ZN40_INTERNAL_61c203e8_4_k_cu_39caf632_140344cuda3std3__45__cpo4cendE,(_ZN40_INTERNAL_61c203e8_4_k_cu_39caf632_140344cuda3std6ranges3__45__cpo4swapE - _ZN40_INTERNAL_61c203e8_4_k_cu_39caf632_140344cuda3std3__45__cpo4cendE)
_ZN40_INTERNAL_61c203e8_4_k_cu_39caf632_140344cuda3std3__45__cpo4cendE:
	.zero		1
	.type		_ZN40_INTERNAL_61c203e8_4_k_cu_39caf632_140344cuda3std6ranges3__45__cpo4swapE,@object
	.size		_ZN40_INTERNAL_61c203e8_4_k_cu_39caf632_140344cuda3std6ranges3__45__cpo4swapE,(.L_10 - _ZN40_INTERNAL_61c203e8_4_k_cu_39caf632_140344cuda3std6ranges3__45__cpo4swapE)
_ZN40_INTERNAL_61c203e8_4_k_cu_39caf632_140344cuda3std6ranges3__45__cpo4swapE:
	.zero		1
.L_10:


//--------------------- .nv.constant0._ZN7cutlass13device_kernelINS_4gemm6kernel13GemmUniversalIN4cute5tupleIJiiiiEEENS1_10collective13CollectiveMmaINS1_35MainloopSm100TmaUmmaWarpSpecializedILi44ELi2ELi4ENS5_IJNS4_1CILi2EEENSA_ILi1EEESC_EEEEENS5_IJNSA_ILi64EEENSA_ILi16EEENSA_ILi32EEEEEENS_10bfloat16_tENS5_IJlSC_lEEESJ_SK_NS4_8TiledMMAINS4_8MMA_AtomIJNS4_20SM100_MMA_F16BF16_SSISJ_SJ_fLi64ELi16ELNS4_4UMMA5MajorE0ELSP_0ELNSO_7ScaleInE0ELSQ_0EEEEEENS4_6LayoutINS5_IJSC_SC_SC_EEENS5_IJNSA_ILi0EEESV_SV_EEEEENS5_IJNS4_10UnderscoreESY_SY_EEEEENS4_13SM90_TMA_LOADENS4_14ComposedLayoutINS4_7SwizzleILi2ELi4ELi3EEENS4_18smem_ptr_flag_bitsILi16EEENST_INS5_IJNSA_ILi8EEESH_EEENS5_IJSH_SC_EEEEEEEvNS4_8identityENS4_23SM90_TMA_LOAD_MULTICASTES1B_vS1C_EENS_8epilogue10collective18CollectiveEpilogueINS1F_23Sm100TmaWarpSpecializedILi2ELi1ELi8ELb1ELb0EEEJSI_NS5_IJNST_ISF_SC_EENST_ISG_SC_EEEEESJ_SK_SJ_SK_NS1F_6fusion15FusionCallbacksIS1J_NS1N_17LinearCombinationISJ_fSJ_fLNS_15FloatRoundStyleE2EEESI_S1M_JEEENS4_5SM1004TMEM4LOAD26SM100_TMEM_LOAD_16dp256b2xES11_NS12_INS13_ILi1ELi4ELi3EEES16_NST_INS5_IJS17_SG_EEENS5_IJSG_SC_EEEEEEENS4_17SM75_U32x4_LDSM_NENS4_14SM90_TMA_STOREES21_NS4_17SM90_U32x4_STSM_NENS4_39AutoVectorizingCopyWithAssumedAlignmentILi128EEEEEEvvEEEEvNT_6ParamsE --------------------------
	.section	.nv.constant0._ZN7cutlass13device_kernelINS_4gemm6kernel13GemmUniversalIN4cute5tupleIJiiiiEEENS1_10collective13CollectiveMmaINS1_35MainloopSm100TmaUmmaWarpSpecializedILi44ELi2ELi4ENS5_IJNS4_1CILi2EEENSA_ILi1EEESC_EEEEENS5_IJNSA_ILi64EEENSA_ILi16EEENSA_ILi32EEEEEENS_10bfloat16_tENS5_IJlSC_lEEESJ_SK_NS4_8TiledMMAINS4_8MMA_AtomIJNS4_20SM100_MMA_F16BF16_SSISJ_SJ_fLi64ELi16ELNS4_4UMMA5MajorE0ELSP_0ELNSO_7ScaleInE0ELSQ_0EEEEEENS4_6LayoutINS5_IJSC_SC_SC_EEENS5_IJNSA_ILi0EEESV_SV_EEEEENS5_IJNS4_10UnderscoreESY_SY_EEEEENS4_13SM90_TMA_LOADENS4_14ComposedLayoutINS4_7SwizzleILi2ELi4ELi3EEENS4_18smem_ptr_flag_bitsILi16EEENST_INS5_IJNSA_ILi8EEESH_EEENS5_IJSH_SC_EEEEEEEvNS4_8identityENS4_23SM90_TMA_LOAD_MULTICASTES1B_vS1C_EENS_8epilogue10collective18CollectiveEpilogueINS1F_23Sm100TmaWarpSpecializedILi2ELi1ELi8ELb1ELb0EEEJSI_NS5_IJNST_ISF_SC_EENST_ISG_SC_EEEEESJ_SK_SJ_SK_NS1F_6fusion15FusionCallbacksIS1J_NS1N_17LinearCombinationISJ_fSJ_fLNS_15FloatRoundStyleE2EEESI_S1M_JEEENS4_5SM1004TMEM4LOAD26SM100_TMEM_LOAD_16dp256b2xES11_NS12_INS13_ILi1ELi4ELi3EEES16_NST_INS5_IJS17_SG_EEENS5_IJSG_SC_EEEEEEENS4_17SM75_U32x4_LDSM_NENS4_14SM90_TMA_STOREES21_NS4_17SM90_U32x4_STSM_NENS4_39AutoVectorizingCopyWithAssumedAlignmentILi128EEEEEEvvEEEEvNT_6ParamsE,"a",@progbits
	.sectionflags	@""
	.align	4
.nv.constant0._ZN7cutlass13device_kernelINS_4gemm6kernel13GemmUniversalIN4cute5tupleIJiiiiEEENS1_10collective13CollectiveMmaINS1_35MainloopSm100TmaUmmaWarpSpecializedILi44ELi2ELi4ENS5_IJNS4_1CILi2EEENSA_ILi1EEESC_EEEEENS5_IJNSA_ILi64EEENSA_ILi16EEENSA_ILi32EEEEEENS_10bfloat16_tENS5_IJlSC_lEEESJ_SK_NS4_8TiledMMAINS4_8MMA_AtomIJNS4_20SM100_MMA_F16BF16_SSISJ_SJ_fLi64ELi16ELNS4_4UMMA5MajorE0ELSP_0ELNSO_7ScaleInE0ELSQ_0EEEEEENS4_6LayoutINS5_IJSC_SC_SC_EEENS5_IJNSA_ILi0EEESV_SV_EEEEENS5_IJNS4_10UnderscoreESY_SY_EEEEENS4_13SM90_TMA_LOADENS4_14ComposedLayoutINS4_7SwizzleILi2ELi4ELi3EEENS4_18smem_ptr_flag_bitsILi16EEENST_INS5_IJNSA_ILi8EEESH_EEENS5_IJSH_SC_EEEEEEEvNS4_8identityENS4_23SM90_TMA_LOAD_MULTICASTES1B_vS1C_EENS_8epilogue10collective18CollectiveEpilogueINS1F_23Sm100TmaWarpSpecializedILi2ELi1ELi8ELb1ELb0EEEJSI_NS5_IJNST_ISF_SC_EENST_ISG_SC_EEEEESJ_SK_SJ_SK_NS1F_6fusion15FusionCallbacksIS1J_NS1N_17LinearCombinationISJ_fSJ_fLNS_15FloatRoundStyleE2EEESI_S1M_JEEENS4_5SM1004TMEM4LOAD26SM100_TMEM_LOAD_16dp256b2xES11_NS12_INS13_ILi1ELi4ELi3EEES16_NST_INS5_IJS17_SG_EEENS5_IJSG_SC_EEEEEEENS4_17SM75_U32x4_LDSM_NENS4_14SM90_TMA_STOREES21_NS4_17SM90_U32x4_STSM_NENS4_39AutoVectorizingCopyWithAssumedAlignmentILi128EEEEEEvvEEEEvNT_6ParamsE:
	.zero		2944


//--------------------- SYMBOLS --------------------------

	.type		.nv.reservedSmem.offset0,@object
	.size		.nv.reservedSmem.offset0,0x4
	.type		.nv.reservedSmem.cap,@object
	.size		.nv.reservedSmem.cap,0x4
	.type		__assertfail,@function
